//
// Generated by NVIDIA NVVM Compiler
//
// Compiler Build ID: CL-36424714
// Cuda compilation tools, release 13.0, V13.0.88
// Based on NVVM 20.0.0
//

.version 9.0
.target sm_100
.address_size 64

	// .globl	_Z11perlinNoiseiiiiPdS_
.func  (.param .align 16 .b8 func_retval0[16]) __internal_trig_reduction_slowpathd
(
	.param .b64 __internal_trig_reduction_slowpathd_param_0
)
;
.global .align 8 .b8 __cudart_i2opi_d[144] = {8, 93, 141, 31, 177, 95, 251, 107, 234, 146, 82, 138, 247, 57, 7, 61, 123, 241, 229, 235, 199, 186, 39, 117, 45, 234, 95, 158, 102, 63, 70, 79, 183, 9, 203, 39, 207, 126, 54, 109, 31, 109, 10, 90, 139, 17, 47, 239, 15, 152, 5, 222, 255, 151, 248, 31, 59, 40, 249, 189, 139, 95, 132, 156, 244, 57, 83, 131, 57, 214, 145, 57, 65, 126, 95, 180, 38, 112, 156, 233, 132, 68, 187, 46, 245, 53, 130, 232, 62, 167, 41, 177, 28, 235, 29, 254, 28, 146, 209, 9, 234, 46, 73, 6, 224, 210, 77, 66, 58, 110, 36, 183, 97, 197, 187, 222, 171, 99, 81, 254, 65, 144, 67, 60, 153, 149, 98, 219, 192, 221, 52, 245, 209, 87, 39, 252, 41, 21, 68, 78, 110, 131, 249, 162};
.global .align 16 .b8 __cudart_sin_cos_coeffs[128] = {70, 210, 176, 44, 241, 229, 90, 190, 146, 227, 172, 105, 227, 29, 199, 62, 161, 98, 219, 25, 160, 1, 42, 191, 24, 8, 17, 17, 17, 17, 129, 63, 84, 85, 85, 85, 85, 85, 197, 191, 0, 0, 0, 0, 0, 0, 0, 0, 0, 0, 0, 0, 0, 0, 0, 0, 100, 129, 253, 32, 131, 255, 168, 189, 40, 133, 239, 193, 167, 238, 33, 62, 217, 230, 6, 142, 79, 126, 146, 190, 233, 188, 221, 25, 160, 1, 250, 62, 71, 93, 193, 22, 108, 193, 86, 191, 81, 85, 85, 85, 85, 85, 165, 63, 0, 0, 0, 0, 0, 0, 224, 191, 0, 0, 0, 0, 0, 0, 240, 63};

.visible .entry _Z11perlinNoiseiiiiPdS_(
	.param .u32 _Z11perlinNoiseiiiiPdS__param_0,
	.param .u32 _Z11perlinNoiseiiiiPdS__param_1,
	.param .u32 _Z11perlinNoiseiiiiPdS__param_2,
	.param .u32 _Z11perlinNoiseiiiiPdS__param_3,
	.param .u64 .ptr .align 1 _Z11perlinNoiseiiiiPdS__param_4,
	.param .u64 .ptr .align 1 _Z11perlinNoiseiiiiPdS__param_5
)
{
	.reg .pred 	%p<13>;
	.reg .b32 	%r<52>;
	.reg .b64 	%rd<17>;
	.reg .b64 	%fd<95>;

	ld.param.u32 	%r15, [_Z11perlinNoiseiiiiPdS__param_0];
	ld.param.u32 	%r14, [_Z11perlinNoiseiiiiPdS__param_1];
	ld.param.u64 	%rd1, [_Z11perlinNoiseiiiiPdS__param_4];
	ld.param.u64 	%rd2, [_Z11perlinNoiseiiiiPdS__param_5];
	mov.u32 	%r16, %ctaid.x;
	mov.u32 	%r17, %ntid.x;
	mov.u32 	%r18, %tid.x;
	mad.lo.s32 	%r1, %r16, %r17, %r18;
	mul.lo.s32 	%r19, %r14, %r15;
	setp.gt.s32 	%p1, %r1, %r19;
	@%p1 bra 	$L__BB0_18;
	div.s32 	%r3, %r1, %r14;
	mul.lo.s32 	%r20, %r3, %r14;
	sub.s32 	%r2, %r1, %r20;
	shr.s32 	%r21, %r2, 31;
	shr.u32 	%r22, %r21, 30;
	add.s32 	%r23, %r2, %r22;
	and.b32  	%r24, %r23, -4;
	sub.s32 	%r4, %r2, %r24;
	shr.s32 	%r25, %r3, 31;
	shr.u32 	%r26, %r25, 30;
	add.s32 	%r27, %r3, %r26;
	and.b32  	%r28, %r27, -4;
	sub.s32 	%r5, %r3, %r28;
	setp.gt.s32 	%p2, %r4, 2;
	@%p2 bra 	$L__BB0_5;
	setp.gt.s32 	%p4, %r5, 2;
	@%p4 bra 	$L__BB0_4;
	sub.s32 	%r35, %r2, %r4;
	cvt.rn.f64.s32 	%fd27, %r35;
	add.f64 	%fd91, %fd27, 0d4010000000000000;
	sub.s32 	%r36, %r3, %r5;
	cvt.rn.f64.s32 	%fd28, %r36;
	add.f64 	%fd90, %fd28, 0d4010000000000000;
	bra.uni 	$L__BB0_8;
$L__BB0_4:
	sub.s32 	%r33, %r2, %r4;
	cvt.rn.f64.s32 	%fd26, %r33;
	add.f64 	%fd91, %fd26, 0d4010000000000000;
	sub.s32 	%r34, %r3, %r5;
	cvt.rn.f64.s32 	%fd90, %r34;
	bra.uni 	$L__BB0_8;
$L__BB0_5:
	setp.gt.s32 	%p3, %r5, 2;
	@%p3 bra 	$L__BB0_7;
	sub.s32 	%r31, %r2, %r4;
	cvt.rn.f64.s32 	%fd91, %r31;
	sub.s32 	%r32, %r3, %r5;
	cvt.rn.f64.s32 	%fd25, %r32;
	add.f64 	%fd90, %fd25, 0d4010000000000000;
	bra.uni 	$L__BB0_8;
$L__BB0_7:
	sub.s32 	%r29, %r2, %r4;
	cvt.rn.f64.s32 	%fd91, %r29;
	sub.s32 	%r30, %r3, %r5;
	cvt.rn.f64.s32 	%fd90, %r30;
$L__BB0_8:
	cvt.rn.f64.s32 	%fd29, %r2;
	sub.f64 	%fd11, %fd91, %fd29;
	cvt.rn.f64.s32 	%fd30, %r3;
	sub.f64 	%fd12, %fd90, %fd30;
	mul.f64 	%fd31, %fd90, 0d3FD0000000000000;
	cvt.rzi.s32.f64 	%r37, %fd31;
	cvt.rn.f64.s32 	%fd32, %r37;
	fma.rn.f64 	%fd33, %fd91, 0d3FD0000000000000, 0d4000000000000000;
	mul.f64 	%fd34, %fd33, %fd32;
	cvt.rzi.s32.f64 	%r38, %fd34;
	cvta.to.global.u64 	%rd3, %rd1;
	mul.wide.s32 	%rd4, %r38, 8;
	add.s64 	%rd5, %rd3, %rd4;
	ld.global.f64 	%fd13, [%rd5];
	abs.f64 	%fd14, %fd13;
	setp.neu.f64 	%p5, %fd14, 0d7FF0000000000000;
	@%p5 bra 	$L__BB0_10;
	mov.f64 	%fd40, 0d0000000000000000;
	mul.rn.f64 	%fd92, %fd13, %fd40;
	mov.b32 	%r49, 0;
	bra.uni 	$L__BB0_12;
$L__BB0_10:
	mul.f64 	%fd35, %fd13, 0d3FE45F306DC9C883;
	cvt.rni.s32.f64 	%r49, %fd35;
	cvt.rn.f64.s32 	%fd36, %r49;
	fma.rn.f64 	%fd37, %fd36, 0dBFF921FB54442D18, %fd13;
	fma.rn.f64 	%fd38, %fd36, 0dBC91A62633145C00, %fd37;
	fma.rn.f64 	%fd92, %fd36, 0dB97B839A252049C0, %fd38;
	setp.ltu.f64 	%p6, %fd14, 0d41E0000000000000;
	@%p6 bra 	$L__BB0_12;
	{ // callseq 0, 0
	.param .b64 param0;
	st.param.f64 	[param0], %fd13;
	.param .align 16 .b8 retval0[16];
	call.uni (retval0), 
	__internal_trig_reduction_slowpathd, 
	(
	param0
	);
	ld.param.f64 	%fd92, [retval0];
	ld.param.b32 	%r49, [retval0+8];
	} // callseq 0
$L__BB0_12:
	setp.neu.f64 	%p7, %fd14, 0d7FF0000000000000;
	shl.b32 	%r41, %r49, 6;
	cvt.u64.u32 	%rd6, %r41;
	and.b64  	%rd7, %rd6, 64;
	mov.u64 	%rd8, __cudart_sin_cos_coeffs;
	add.s64 	%rd9, %rd8, %rd7;
	mul.rn.f64 	%fd41, %fd92, %fd92;
	and.b32  	%r42, %r49, 1;
	setp.eq.b32 	%p8, %r42, 1;
	selp.f64 	%fd42, 0dBDA8FF8320FD8164, 0d3DE5DB65F9785EBA, %p8;
	ld.global.nc.v2.f64 	{%fd43, %fd44}, [%rd9];
	fma.rn.f64 	%fd45, %fd42, %fd41, %fd43;
	fma.rn.f64 	%fd46, %fd45, %fd41, %fd44;
	ld.global.nc.v2.f64 	{%fd47, %fd48}, [%rd9+16];
	fma.rn.f64 	%fd49, %fd46, %fd41, %fd47;
	fma.rn.f64 	%fd50, %fd49, %fd41, %fd48;
	ld.global.nc.v2.f64 	{%fd51, %fd52}, [%rd9+32];
	fma.rn.f64 	%fd53, %fd50, %fd41, %fd51;
	fma.rn.f64 	%fd54, %fd53, %fd41, %fd52;
	fma.rn.f64 	%fd55, %fd54, %fd92, %fd92;
	fma.rn.f64 	%fd56, %fd54, %fd41, 0d3FF0000000000000;
	selp.f64 	%fd57, %fd56, %fd55, %p8;
	and.b32  	%r43, %r49, 2;
	setp.eq.s32 	%p9, %r43, 0;
	mov.f64 	%fd58, 0d0000000000000000;
	sub.f64 	%fd59, %fd58, %fd57;
	selp.f64 	%fd19, %fd57, %fd59, %p9;
	@%p7 bra 	$L__BB0_14;
	mov.f64 	%fd65, 0d0000000000000000;
	mul.rn.f64 	%fd94, %fd13, %fd65;
	mov.b32 	%r51, 1;
	bra.uni 	$L__BB0_17;
$L__BB0_14:
	mul.f64 	%fd60, %fd13, 0d3FE45F306DC9C883;
	cvt.rni.s32.f64 	%r50, %fd60;
	cvt.rn.f64.s32 	%fd61, %r50;
	fma.rn.f64 	%fd62, %fd61, 0dBFF921FB54442D18, %fd13;
	fma.rn.f64 	%fd63, %fd61, 0dBC91A62633145C00, %fd62;
	fma.rn.f64 	%fd94, %fd61, 0dB97B839A252049C0, %fd63;
	setp.ltu.f64 	%p10, %fd14, 0d41E0000000000000;
	@%p10 bra 	$L__BB0_16;
	{ // callseq 1, 0
	.param .b64 param0;
	st.param.f64 	[param0], %fd13;
	.param .align 16 .b8 retval0[16];
	call.uni (retval0), 
	__internal_trig_reduction_slowpathd, 
	(
	param0
	);
	ld.param.f64 	%fd94, [retval0];
	ld.param.b32 	%r50, [retval0+8];
	} // callseq 1
$L__BB0_16:
	add.s32 	%r51, %r50, 1;
$L__BB0_17:
	shl.b32 	%r46, %r51, 6;
	cvt.u64.u32 	%rd10, %r46;
	and.b64  	%rd11, %rd10, 64;
	add.s64 	%rd13, %rd8, %rd11;
	mul.rn.f64 	%fd66, %fd94, %fd94;
	and.b32  	%r47, %r51, 1;
	setp.eq.b32 	%p11, %r47, 1;
	selp.f64 	%fd67, 0dBDA8FF8320FD8164, 0d3DE5DB65F9785EBA, %p11;
	ld.global.nc.v2.f64 	{%fd68, %fd69}, [%rd13];
	fma.rn.f64 	%fd70, %fd67, %fd66, %fd68;
	fma.rn.f64 	%fd71, %fd70, %fd66, %fd69;
	ld.global.nc.v2.f64 	{%fd72, %fd73}, [%rd13+16];
	fma.rn.f64 	%fd74, %fd71, %fd66, %fd72;
	fma.rn.f64 	%fd75, %fd74, %fd66, %fd73;
	ld.global.nc.v2.f64 	{%fd76, %fd77}, [%rd13+32];
	fma.rn.f64 	%fd78, %fd75, %fd66, %fd76;
	fma.rn.f64 	%fd79, %fd78, %fd66, %fd77;
	fma.rn.f64 	%fd80, %fd79, %fd94, %fd94;
	fma.rn.f64 	%fd81, %fd79, %fd66, 0d3FF0000000000000;
	selp.f64 	%fd82, %fd81, %fd80, %p11;
	and.b32  	%r48, %r51, 2;
	setp.eq.s32 	%p12, %r48, 0;
	mov.f64 	%fd83, 0d0000000000000000;
	sub.f64 	%fd84, %fd83, %fd82;
	selp.f64 	%fd85, %fd82, %fd84, %p12;
	mul.f64 	%fd86, %fd11, %fd85;
	fma.rn.f64 	%fd87, %fd12, %fd19, %fd86;
	add.f64 	%fd88, %fd87, 0d3FF0000000000000;
	mul.f64 	%fd89, %fd88, 0d3FE0000000000000;
	cvta.to.global.u64 	%rd14, %rd2;
	mul.wide.s32 	%rd15, %r1, 8;
	add.s64 	%rd16, %rd14, %rd15;
	st.global.f64 	[%rd16], %fd89;
$L__BB0_18:
	ret;

}
.func  (.param .align 16 .b8 func_retval0[16]) __internal_trig_reduction_slowpathd(
	.param .b64 __internal_trig_reduction_slowpathd_param_0
)
{
	.local .align 8 .b8 	__local_depot1[40];
	.reg .b64 	%SP;
	.reg .b64 	%SPL;
	.reg .pred 	%p<10>;
	.reg .b32 	%r<47>;
	.reg .b64 	%rd<74>;
	.reg .b64 	%fd<5>;

	mov.u64 	%SPL, __local_depot1;
	ld.param.f64 	%fd4, [__internal_trig_reduction_slowpathd_param_0];
	add.u64 	%rd1, %SPL, 0;
	{
	.reg .b32 %temp; 
	mov.b64 	{%temp, %r1}, %fd4;
	}
	shr.u32 	%r2, %r1, 20;
	and.b32  	%r3, %r2, 2047;
	setp.eq.s32 	%p1, %r3, 2047;
	mov.b32 	%r46, 0;
	@%p1 bra 	$L__BB1_9;
	add.s32 	%r20, %r3, -1024;
	mov.b64 	%rd20, %fd4;
	shl.b64 	%rd2, %rd20, 11;
	shr.u32 	%r4, %r20, 6;
	sub.s32 	%r45, 15, %r4;
	sub.s32 	%r21, 19, %r4;
	setp.lt.u32 	%p2, %r20, 128;
	selp.b32 	%r6, 18, %r21, %p2;
	setp.ge.s32 	%p3, %r45, %r6;
	mov.b64 	%rd70, 0;
	@%p3 bra 	$L__BB1_4;
	add.s32 	%r23, %r6, %r4;
	neg.s32 	%r43, %r23;
	or.b64  	%rd3, %rd2, -9223372036854775808;
	mov.b64 	%rd70, 0;
	mov.b32 	%r42, 0;
	mov.u64 	%rd25, __cudart_i2opi_d;
	mov.u32 	%r44, %r45;
$L__BB1_3:
	.pragma "nounroll";
	mul.wide.s32 	%rd22, %r42, 8;
	add.s64 	%rd23, %rd1, %rd22;
	mul.wide.s32 	%rd24, %r44, 8;
	add.s64 	%rd26, %rd25, %rd24;
	ld.global.nc.u64 	%rd27, [%rd26];
	{
	.reg .u32 %r0, %r1, %r2, %r3, %alo, %ahi, %blo, %bhi, %clo, %chi;
	mov.b64 	{%alo,%ahi}, %rd27;
	mov.b64 	{%blo,%bhi}, %rd3;
	mov.b64 	{%clo,%chi}, %rd70;
	mad.lo.cc.u32 	%r0, %alo, %blo, %clo;
	madc.hi.cc.u32 	%r1, %alo, %blo, %chi;
	madc.hi.u32 	%r2, %alo, %bhi, 0;
	mad.lo.cc.u32 	%r1, %alo, %bhi, %r1;
	madc.hi.cc.u32 	%r2, %ahi, %blo, %r2;
	madc.hi.u32 	%r3, %ahi, %bhi, 0;
	mad.lo.cc.u32 	%r1, %ahi, %blo, %r1;
	madc.lo.cc.u32 	%r2, %ahi, %bhi, %r2;
	addc.u32 	%r3, %r3, 0;
	mov.b64 	%rd28, {%r0,%r1};
	mov.b64 	%rd70, {%r2,%r3};
	}
	st.local.u64 	[%rd23], %rd28;
	add.s32 	%r44, %r44, 1;
	add.s32 	%r43, %r43, 1;
	add.s32 	%r42, %r42, 1;
	setp.ne.s32 	%p4, %r43, -15;
	mov.u32 	%r45, %r6;
	@%p4 bra 	$L__BB1_3;
$L__BB1_4:
	cvt.s64.s32 	%rd29, %r45;
	cvt.u64.u32 	%rd30, %r4;
	add.s64 	%rd31, %rd30, %rd29;
	shl.b64 	%rd32, %rd31, 3;
	add.s64 	%rd33, %rd1, %rd32;
	st.local.u64 	[%rd33+-120], %rd70;
	and.b32  	%r15, %r2, 63;
	ld.local.u64 	%rd72, [%rd1+16];
	ld.local.u64 	%rd71, [%rd1+24];
	setp.eq.s32 	%p5, %r15, 0;
	@%p5 bra 	$L__BB1_6;
	shl.b64 	%rd34, %rd71, %r15;
	shr.u64 	%rd35, %rd72, 1;
	xor.b32  	%r24, %r15, 63;
	shr.u64 	%rd36, %rd35, %r24;
	or.b64  	%rd71, %rd34, %rd36;
	ld.local.u64 	%rd37, [%rd1+8];
	shl.b64 	%rd38, %rd72, %r15;
	shr.u64 	%rd39, %rd37, 1;
	shr.u64 	%rd40, %rd39, %r24;
	or.b64  	%rd72, %rd38, %rd40;
$L__BB1_6:
	and.b32  	%r25, %r1, -2147483648;
	shr.u64 	%rd41, %rd71, 62;
	cvt.u32.u64 	%r26, %rd41;
	mov.b64 	{%r27, %r28}, %rd71;
	mov.b64 	{%r29, %r30}, %rd72;
	shf.l.wrap.b32 	%r31, %r30, %r27, 2;
	shf.l.wrap.b32 	%r32, %r27, %r28, 2;
	mov.b64 	%rd42, {%r31, %r32};
	shl.b64 	%rd43, %rd72, 2;
	shr.u64 	%rd44, %rd42, 63;
	cvt.u32.u64 	%r33, %rd44;
	add.s32 	%r34, %r33, %r26;
	setp.eq.s32 	%p6, %r25, 0;
	neg.s32 	%r35, %r34;
	selp.b32 	%r46, %r34, %r35, %p6;
	setp.gt.s64 	%p7, %rd42, -1;
	mov.b64 	%rd45, 0;
	{
	.reg .u32 %r0, %r1, %r2, %r3, %a0, %a1, %a2, %a3, %b0, %b1, %b2, %b3;
	mov.b64 	{%a0,%a1}, %rd45;
	mov.b64 	{%a2,%a3}, %rd45;
	mov.b64 	{%b0,%b1}, %rd43;
	mov.b64 	{%b2,%b3}, %rd42;
	sub.cc.u32 	%r0, %a0, %b0;
	subc.cc.u32 	%r1, %a1, %b1;
	subc.cc.u32 	%r2, %a2, %b2;
	subc.u32 	%r3, %a3, %b3;
	mov.b64 	%rd46, {%r0,%r1};
	mov.b64 	%rd47, {%r2,%r3};
	}
	xor.b32  	%r36, %r25, -2147483648;
	selp.b64 	%rd73, %rd42, %rd47, %p7;
	selp.b64 	%rd14, %rd43, %rd46, %p7;
	selp.b32 	%r17, %r25, %r36, %p7;
	clz.b64 	%r37, %rd73;
	cvt.u64.u32 	%rd15, %r37;
	setp.eq.s32 	%p8, %r37, 0;
	@%p8 bra 	$L__BB1_8;
	cvt.u32.u64 	%r38, %rd15;
	and.b32  	%r39, %r38, 63;
	shl.b64 	%rd48, %rd73, %r39;
	shr.u64 	%rd49, %rd14, 1;
	not.b32 	%r40, %r38;
	and.b32  	%r41, %r40, 63;
	shr.u64 	%rd50, %rd49, %r41;
	or.b64  	%rd73, %rd48, %rd50;
$L__BB1_8:
	mov.b64 	%rd51, -3958705157555305931;
	{
	.reg .u32 %r0, %r1, %r2, %r3, %alo, %ahi, %blo, %bhi;
	mov.b64 	{%alo,%ahi}, %rd73;
	mov.b64 	{%blo,%bhi}, %rd51;
	mul.lo.u32 	%r0, %alo, %blo;
	mul.hi.u32 	%r1, %alo, %blo;
	mad.lo.cc.u32 	%r1, %alo, %bhi, %r1;
	madc.hi.u32 	%r2, %alo, %bhi, 0;
	mad.lo.cc.u32 	%r1, %ahi, %blo, %r1;
	madc.hi.cc.u32 	%r2, %ahi, %blo, %r2;
	madc.hi.u32 	%r3, %ahi, %bhi, 0;
	mad.lo.cc.u32 	%r2, %ahi, %bhi, %r2;
	addc.u32 	%r3, %r3, 0;
	mov.b64 	%rd52, {%r0,%r1};
	mov.b64 	%rd53, {%r2,%r3};
	}
	setp.gt.s64 	%p9, %rd53, 0;
	{
	.reg .u32 %r0, %r1, %r2, %r3, %a0, %a1, %a2, %a3, %b0, %b1, %b2, %b3;
	mov.b64 	{%a0,%a1}, %rd52;
	mov.b64 	{%a2,%a3}, %rd53;
	mov.b64 	{%b0,%b1}, %rd52;
	mov.b64 	{%b2,%b3}, %rd53;
	add.cc.u32 	%r0, %a0, %b0;
	addc.cc.u32 	%r1, %a1, %b1;
	addc.cc.u32 	%r2, %a2, %b2;
	addc.u32 	%r3, %a3, %b3;
	mov.b64 	%rd54, {%r0,%r1};
	mov.b64 	%rd55, {%r2,%r3};
	}
	selp.b64 	%rd56, %rd55, %rd53, %p9;
	selp.s64 	%rd57, -1, 0, %p9;
	sub.s64 	%rd58, %rd57, %rd15;
	cvt.u64.u32 	%rd59, %r17;
	shl.b64 	%rd60, %rd59, 32;
	add.s64 	%rd61, %rd56, 1;
	shr.u64 	%rd62, %rd61, 10;
	add.s64 	%rd63, %rd62, 1;
	shr.u64 	%rd64, %rd63, 1;
	shl.b64 	%rd65, %rd58, 52;
	add.s64 	%rd66, %rd65, %rd64;
	add.s64 	%rd67, %rd66, 4602678819172646912;
	or.b64  	%rd68, %rd67, %rd60;
	mov.b64 	%fd4, %rd68;
$L__BB1_9:
	st.param.f64 	[func_retval0], %fd4;
	st.param.b32 	[func_retval0+8], %r46;
	ret;

}


// ===== COMPILED SASS (sm_100) =====

	.target	sm_100

	.elftype	@"ET_EXEC"


//--------------------- .note.nv.tkinfo           --------------------------
	.section	.note.nv.tkinfo,"",@"SHT_NOTE"
	.sectionflags	@"SHF_NOTE_NV_TKINFO"
	.tkinfo
        /*0018*/ 	.word	0x00000002
        /*0030*/ 	.string	""
        /*0030*/ 	.string	"ptxas"
        /*0030*/ 	.string	"Cuda compilation tools, release 13.0, V13.0.88"
        /*0030*/ 	.string	"Build cuda_13.0.r13.0/compiler.36424714_0"
        /*0030*/ 	.string	"-arch sm_100 -m 64 "



//--------------------- .note.nv.cuinfo           --------------------------
	.section	.note.nv.cuinfo,"",@"SHT_NOTE"
	.sectionflags	@"SHF_NOTE_NV_CUINFO"
        /*0018*/ 	.short	0x0002
        /*001a*/ 	.short	0x0064
        /*001c*/ 	.short	0x0082
	.zero		2


//--------------------- .nv.info                  --------------------------
	.section	.nv.info,"",@"SHT_CUDA_INFO"
	.align	4


	//----- nvinfo : EIATTR_REGCOUNT
	.align		4
        /*0000*/ 	.byte	0x04, 0x2f
        /*0002*/ 	.short	(.L_3 - .L_2)
	.align		4
.L_2:
        /*0004*/ 	.word	index@(_Z11perlinNoiseiiiiPdS_)
        /*0008*/ 	.word	0x00000020


	//----- nvinfo : EIATTR_FRAME_SIZE
	.align		4
.L_3:
        /*000c*/ 	.byte	0x04, 0x11
        /*000e*/ 	.short	(.L_5 - .L_4)
	.align		4
.L_4:
        /*0010*/ 	.word	index@($_Z11perlinNoiseiiiiPdS_$__internal_trig_reduction_slowpathd)
        /*0014*/ 	.word	0x00000028


	//----- nvinfo : EIATTR_FRAME_SIZE
	.align		4
.L_5:
        /*0018*/ 	.byte	0x04, 0x11
        /*001a*/ 	.short	(.L_7 - .L_6)
	.align		4
.L_6:
        /*001c*/ 	.word	index@(_Z11perlinNoiseiiiiPdS_)
        /*0020*/ 	.word	0x00000028


	//----- nvinfo : EIATTR_MIN_STACK_SIZE
	.align		4
.L_7:
        /*0024*/ 	.byte	0x04, 0x12
        /*0026*/ 	.short	(.L_9 - .L_8)
	.align		4
.L_8:
        /*0028*/ 	.word	index@(_Z11perlinNoiseiiiiPdS_)
        /*002c*/ 	.word	0x00000028
.L_9:


//--------------------- .nv.compat                --------------------------
	.section	.nv.compat,"",@"SHT_CUDA_COMPAT_INFO"
	.align	4
        /*0000*/ 	.byte	0x02, 0x09, 0x00, 0x00, 0x02, 0x02, 0x01, 0x00, 0x02, 0x05, 0x05, 0x00, 0x03, 0x07, 0x01, 0x01
        /*0010*/ 	.byte	0x02, 0x03, 0x00, 0x00, 0x02, 0x06, 0x01, 0x00, 0x04, 0x0b, 0x08, 0x00, 0x01, 0x00, 0x00, 0x00
        /*0020*/ 	.byte	0x00, 0x00, 0x00, 0x00


//--------------------- .nv.info._Z11perlinNoiseiiiiPdS_ --------------------------
	.section	.nv.info._Z11perlinNoiseiiiiPdS_,"",@"SHT_CUDA_INFO"
	.sectionflags	@""
	.align	4


	//----- nvinfo : EIATTR_CUDA_API_VERSION
	.align		4
        /*0000*/ 	.byte	0x04, 0x37
        /*0002*/ 	.short	(.L_11 - .L_10)
.L_10:
        /*0004*/ 	.word	0x00000082


	//----- nvinfo : EIATTR_KPARAM_INFO
	.align		4
.L_11:
        /*0008*/ 	.byte	0x04, 0x17
        /*000a*/ 	.short	(.L_13 - .L_12)
.L_12:
        /*000c*/ 	.word	0x00000000
        /*0010*/ 	.short	0x0005
        /*0012*/ 	.short	0x0018
        /*0014*/ 	.byte	0x00, 0xf5, 0x21, 0x00


	//----- nvinfo : EIATTR_KPARAM_INFO
	.align		4
.L_13:
        /*0018*/ 	.byte	0x04, 0x17
        /*001a*/ 	.short	(.L_15 - .L_14)
.L_14:
        /*001c*/ 	.word	0x00000000
        /*0020*/ 	.short	0x0004
        /*0022*/ 	.short	0x0010
        /*0024*/ 	.byte	0x00, 0xf5, 0x21, 0x00


	//----- nvinfo : EIATTR_KPARAM_INFO
	.align		4
.L_15:
        /*0028*/ 	.byte	0x04, 0x17
        /*002a*/ 	.short	(.L_17 - .L_16)
.L_16:
        /*002c*/ 	.word	0x00000000
        /*0030*/ 	.short	0x0003
        /*0032*/ 	.short	0x000c
        /*0034*/ 	.byte	0x00, 0xf0, 0x11, 0x00


	//----- nvinfo : EIATTR_KPARAM_INFO
	.align		4
.L_17:
        /*0038*/ 	.byte	0x04, 0x17
        /*003a*/ 	.short	(.L_19 - .L_18)
.L_18:
        /*003c*/ 	.word	0x00000000
        /*0040*/ 	.short	0x0002
        /*0042*/ 	.short	0x0008
        /*0044*/ 	.byte	0x00, 0xf0, 0x11, 0x00


	//----- nvinfo : EIATTR_KPARAM_INFO
	.align		4
.L_19:
        /*0048*/ 	.byte	0x04, 0x17
        /*004a*/ 	.short	(.L_21 - .L_20)
.L_20:
        /*004c*/ 	.word	0x00000000
        /*0050*/ 	.short	0x0001
        /*0052*/ 	.short	0x0004
        /*0054*/ 	.byte	0x00, 0xf0, 0x11, 0x00


	//----- nvinfo : EIATTR_KPARAM_INFO
	.align		4
.L_21:
        /*0058*/ 	.byte	0x04, 0x17
        /*005a*/ 	.short	(.L_23 - .L_22)
.L_22:
        /*005c*/ 	.word	0x00000000
        /*0060*/ 	.short	0x0000
        /*0062*/ 	.short	0x0000
        /*0064*/ 	.byte	0x00, 0xf0, 0x11, 0x00


	//----- nvinfo : EIATTR_SPARSE_MMA_MASK
	.align		4
.L_23:
        /*0068*/ 	.byte	0x03, 0x50
        /*006a*/ 	.short	0x0000


	//----- nvinfo : EIATTR_MAXREG_COUNT
	.align		4
        /*006c*/ 	.byte	0x03, 0x1b
        /*006e*/ 	.short	0x00ff


	//----- nvinfo : EIATTR_MERCURY_ISA_VERSION
	.align		4
        /*0070*/ 	.byte	0x03, 0x5f
        /*0072*/ 	.short	0x0101


	//----- nvinfo : EIATTR_VRC_CTA_INIT_COUNT
	.align		4
        /*0074*/ 	.byte	0x02, 0x4a
	.zero		1
	.zero		1


	//----- nvinfo : EIATTR_EXIT_INSTR_OFFSETS
	.align		4
        /*0078*/ 	.byte	0x04, 0x1c
        /*007a*/ 	.short	(.L_25 - .L_24)


	//   ....[0]....
.L_24:
        /*007c*/ 	.word	0x00000090


	//   ....[1]....
        /*0080*/ 	.word	0x00000cb0


	//----- nvinfo : EIATTR_CRS_STACK_SIZE
	.align		4
.L_25:
        /*0084*/ 	.byte	0x04, 0x1e
        /*0086*/ 	.short	(.L_27 - .L_26)
.L_26:
        /*0088*/ 	.word	0x00000000


	//----- nvinfo : EIATTR_CBANK_PARAM_SIZE
	.align		4
.L_27:
        /*008c*/ 	.byte	0x03, 0x19
        /*008e*/ 	.short	0x0020


	//----- nvinfo : EIATTR_PARAM_CBANK
	.align		4
        /*0090*/ 	.byte	0x04, 0x0a
        /*0092*/ 	.short	(.L_29 - .L_28)
	.align		4
.L_28:
        /*0094*/ 	.word	index@(.nv.constant0._Z11perlinNoiseiiiiPdS_)
        /*0098*/ 	.short	0x0380
        /*009a*/ 	.short	0x0020


	//----- nvinfo : EIATTR_SW_WAR
	.align		4
.L_29:
        /*009c*/ 	.byte	0x04, 0x36
        /*009e*/ 	.short	(.L_31 - .L_30)
.L_30:
        /*00a0*/ 	.word	0x00000008
.L_31:


//--------------------- .nv.callgraph             --------------------------
	.section	.nv.callgraph,"",@"SHT_CUDA_CALLGRAPH"
	.align	4
	.sectionentsize	8
	.align		4
        /*0000*/ 	.word	0x00000000
	.align		4
        /*0004*/ 	.word	0xffffffff
	.align		4
        /*0008*/ 	.word	0x00000000
	.align		4
        /*000c*/ 	.word	0xfffffffe
	.align		4
        /*0010*/ 	.word	0x00000000
	.align		4
        /*0014*/ 	.word	0xfffffffd
	.align		4
        /*0018*/ 	.word	0x00000000
	.align		4
        /*001c*/ 	.word	0xfffffffc


//--------------------- .nv.constant4             --------------------------
	.section	.nv.constant4,"a",@progbits
	.align	8
	.align		8
.nv.constant4:
        /*0000*/ 	.dword	__cudart_i2opi_d
	.align		8
        /*0008*/ 	.dword	__cudart_sin_cos_coeffs


//--------------------- .text._Z11perlinNoiseiiiiPdS_ --------------------------
	.section	.text._Z11perlinNoiseiiiiPdS_,"ax",@progbits
	.align	128
        .global         _Z11perlinNoiseiiiiPdS_
        .type           _Z11perlinNoiseiiiiPdS_,@function
        .size           _Z11perlinNoiseiiiiPdS_,(.L_x_17 - _Z11perlinNoiseiiiiPdS_)
        .other          _Z11perlinNoiseiiiiPdS_,@"STO_CUDA_ENTRY STV_DEFAULT"
_Z11perlinNoiseiiiiPdS_:
.text._Z11perlinNoiseiiiiPdS_:
[----:B------:R-:W0:Y:S01]  /*0000*/  LDC R1, c[0x0][0x37c] ;  /* 0x0000df00ff017b82 */ /* 0x000e220000000800 */
[----:B------:R-:W1:Y:S07]  /*0010*/  S2R R3, SR_TID.X ;  /* 0x0000000000037919 */ /* 0x000e6e0000002100 */
[----:B------:R-:W1:Y:S01]  /*0020*/  S2UR UR4, SR_CTAID.X ;  /* 0x00000000000479c3 */ /* 0x000e620000002500 */
[----:B0-----:R-:W-:-:S07]  /*0030*/  VIADD R1, R1, 0xffffffd8 ;  /* 0xffffffd801017836 */ /* 0x001fce0000000000 */
[----:B------:R-:W1:Y:S08]  /*0040*/  LDC R0, c[0x0][0x360] ;  /* 0x0000d800ff007b82 */ /* 0x000e700000000800 */
[----:B------:R-:W0:Y:S01]  /*0050*/  LDC.64 R8, c[0x0][0x380] ;  /* 0x0000e000ff087b82 */ /* 0x000e220000000a00 */
[----:B-1----:R-:W-:Y:S02]  /*0060*/  IMAD R0, R0, UR4, R3 ;  /* 0x0000000400007c24 */ /* 0x002fe4000f8e0203 */
[----:B0-----:R-:W-:-:S05]  /*0070*/  IMAD R3, R9, R8, RZ ;  /* 0x0000000809037224 */ /* 0x001fca00078e02ff */
[----:B------:R-:W-:-:S13]  /*0080*/  ISETP.GT.AND P0, PT, R0, R3, PT ;  /* 0x000000030000720c */ /* 0x000fda0003f04270 */
[----:B------:R-:W-:Y:S05]  /*0090*/  @P0 EXIT ;  /* 0x000000000000094d */ /* 0x000fea0003800000 */
[----:B------:R-:W-:Y:S01]  /*00a0*/  IABS R6, R9 ;  /* 0x0000000900067213 */ /* 0x000fe20000000000 */
[----:B------:R-:W0:Y:S01]  /*00b0*/  LDCU.64 UR4, c[0x0][0x358] ;  /* 0x00006b00ff0477ac */ /* 0x000e220008000a00 */
[----:B------:R-:W-:Y:S01]  /*00c0*/  IABS R7, R0 ;  /* 0x0000000000077213 */ /* 0x000fe20000000000 */
[----:B------:R-:W-:Y:S01]  /*00d0*/  BSSY.RECONVERGENT B0, `(.L_x_0) ;  /* 0x0000031000007945 */ /* 0x000fe20003800200 */
[----:B------:R-:W1:Y:S08]  /*00e0*/  I2F.RP R4, R6 ;  /* 0x0000000600047306 */ /* 0x000e700000209400 */
[----:B-1----:R-:W1:Y:S02]  /*00f0*/  MUFU.RCP R4, R4 ;  /* 0x0000000400047308 */ /* 0x002e640000001000 */
[----:B-1----:R-:W-:-:S06]  /*0100*/  VIADD R2, R4, 0xffffffe ;  /* 0x0ffffffe04027836 */ /* 0x002fcc0000000000 */
[----:B------:R1:W2:Y:S02]  /*0110*/  F2I.FTZ.U32.TRUNC.NTZ R3, R2 ;  /* 0x0000000200037305 */ /* 0x0002a4000021f000 */
[----:B-1----:R-:W-:Y:S02]  /*0120*/  IMAD.MOV.U32 R2, RZ, RZ, RZ ;  /* 0x000000ffff027224 */ /* 0x002fe400078e00ff */
[----:B--2---:R-:W-:-:S04]  /*0130*/  IMAD.MOV R5, RZ, RZ, -R3 ;  /* 0x000000ffff057224 */ /* 0x004fc800078e0a03 */
[----:B------:R-:W-:-:S04]  /*0140*/  IMAD R5, R5, R6, RZ ;  /* 0x0000000605057224 */ /* 0x000fc800078e02ff */
[----:B------:R-:W-:Y:S01]  /*0150*/  IMAD.HI.U32 R3, R3, R5, R2 ;  /* 0x0000000503037227 */ /* 0x000fe200078e0002 */
[----:B------:R-:W-:-:S03]  /*0160*/  LOP3.LUT R2, R0, R9, RZ, 0x3c, !PT ;  /* 0x0000000900027212 */ /* 0x000fc600078e3cff */
[----:B------:R-:W-:Y:S01]  /*0170*/  IMAD.MOV.U32 R5, RZ, RZ, R7 ;  /* 0x000000ffff057224 */ /* 0x000fe200078e0007 */
[----:B------:R-:W-:-:S03]  /*0180*/  ISETP.GE.AND P2, PT, R2, RZ, PT ;  /* 0x000000ff0200720c */ /* 0x000fc60003f46270 */
[----:B------:R-:W-:-:S04]  /*0190*/  IMAD.HI.U32 R8, R3, R5, RZ ;  /* 0x0000000503087227 */ /* 0x000fc800078e00ff */
[----:B------:R-:W-:-:S04]  /*01a0*/  IMAD.MOV R3, RZ, RZ, -R8 ;  /* 0x000000ffff037224 */ /* 0x000fc800078e0a08 */
[----:B------:R-:W-:-:S05]  /*01b0*/  IMAD R3, R6, R3, R5 ;  /* 0x0000000306037224 */ /* 0x000fca00078e0205 */
[----:B------:R-:W-:-:S13]  /*01c0*/  ISETP.GT.U32.AND P1, PT, R6, R3, PT ;  /* 0x000000030600720c */ /* 0x000fda0003f24070 */
[----:B------:R-:W-:Y:S02]  /*01d0*/  @!P1 IMAD.IADD R3, R3, 0x1, -R6 ;  /* 0x0000000103039824 */ /* 0x000fe400078e0a06 */
[----:B------:R-:W-:Y:S01]  /*01e0*/  @!P1 VIADD R8, R8, 0x1 ;  /* 0x0000000108089836 */ /* 0x000fe20000000000 */
[----:B------:R-:W-:Y:S02]  /*01f0*/  ISETP.NE.AND P1, PT, R9, RZ, PT ;  /* 0x000000ff0900720c */ /* 0x000fe40003f25270 */
[----:B------:R-:W-:-:S13]  /*0200*/  ISETP.GE.U32.AND P0, PT, R3, R6, PT ;  /* 0x000000060300720c */ /* 0x000fda0003f06070 */
[----:B------:R-:W-:-:S04]  /*0210*/  @P0 VIADD R8, R8, 0x1 ;  /* 0x0000000108080836 */ /* 0x000fc80000000000 */
[----:B------:R-:W-:Y:S01]  /*0220*/  @!P2 IMAD.MOV R8, RZ, RZ, -R8 ;  /* 0x000000ffff08a224 */ /* 0x000fe200078e0a08 */
[----:B------:R-:W-:-:S04]  /*0230*/  @!P1 LOP3.LUT R8, RZ, R9, RZ, 0x33, !PT ;  /* 0x00000009ff089212 */ /* 0x000fc800078e33ff */
[--C-:B------:R-:W-:Y:S01]  /*0240*/  SHF.R.S32.HI R3, RZ, 0x1f, R8.reuse ;  /* 0x0000001fff037819 */ /* 0x100fe20000011408 */
[----:B------:R-:W-:-:S03]  /*0250*/  IMAD.MOV R2, RZ, RZ, -R8 ;  /* 0x000000ffff027224 */ /* 0x000fc600078e0a08 */
[----:B------:R-:W-:Y:S01]  /*0260*/  LEA.HI R3, R3, R8, RZ, 0x2 ;  /* 0x0000000803037211 */ /* 0x000fe200078f10ff */
[----:B------:R-:W-:-:S03]  /*0270*/  IMAD R9, R9, R2, R0 ;  /* 0x0000000209097224 */ /* 0x000fc600078e0200 */
[----:B------:R-:W-:Y:S02]  /*0280*/  LOP3.LUT R7, R3, 0xfffffffc, RZ, 0xc0, !PT ;  /* 0xfffffffc03077812 */ /* 0x000fe400078ec0ff */
[----:B------:R-:W-:-:S03]  /*0290*/  SHF.R.S32.HI R2, RZ, 0x1f, R9 ;  /* 0x0000001fff027819 */ /* 0x000fc60000011409 */
[----:B------:R-:W-:Y:S01]  /*02a0*/  IMAD.IADD R4, R8, 0x1, -R7 ;  /* 0x0000000108047824 */ /* 0x000fe200078e0a07 */
[----:B------:R-:W-:-:S04]  /*02b0*/  LEA.HI R2, R2, R9, RZ, 0x2 ;  /* 0x0000000902027211 */ /* 0x000fc800078f10ff */
[----:B------:R-:W-:-:S05]  /*02c0*/  LOP3.LUT R10, R2, 0xfffffffc, RZ, 0xc0, !PT ;  /* 0xfffffffc020a7812 */ /* 0x000fca00078ec0ff */
[----:B------:R-:W-:-:S05]  /*02d0*/  IMAD.IADD R2, R9, 0x1, -R10 ;  /* 0x0000000109027824 */ /* 0x000fca00078e0a0a */
[----:B------:R-:W-:-:S13]  /*02e0*/  ISETP.GT.AND P0, PT, R2, 0x2, PT ;  /* 0x000000020200780c */ /* 0x000fda0003f04270 */
[----:B0-----:R-:W-:Y:S05]  /*02f0*/  @P0 BRA `(.L_x_1) ;  /* 0x0000000000200947 */ /* 0x001fea0003800000 */
[----:B------:R-:W0:Y:S01]  /*0300*/  I2F.F64 R2, R10 ;  /* 0x0000000a00027312 */ /* 0x000e220000201c00 */
[----:B------:R-:W-:-:S07]  /*0310*/  ISETP.GT.AND P0, PT, R4, 0x2, PT ;  /* 0x000000020400780c */ /* 0x000fce0003f04270 */
[----:B------:R-:W1:Y:S01]  /*0320*/  I2F.F64 R6, R7 ;  /* 0x0000000700067312 */ /* 0x000e620000201c00 */
[----:B0-----:R-:W-:-:S05]  /*0330*/  DADD R4, R2, 4 ;  /* 0x4010000002047429 */ /* 0x001fca0000000000 */
[----:B-1----:R-:W-:-:S06]  /*0340*/  @!P0 DADD R2, R6, 4 ;  /* 0x4010000006028429 */ /* 0x002fcc0000000000 */
[----:B------:R-:W-:Y:S02]  /*0350*/  @P0 IMAD.MOV.U32 R2, RZ, RZ, R6 ;  /* 0x000000ffff020224 */ /* 0x000fe400078e0006 */
[----:B------:R-:W-:Y:S01]  /*0360*/  @P0 IMAD.MOV.U32 R3, RZ, RZ, R7 ;  /* 0x000000ffff030224 */ /* 0x000fe200078e0007 */
[----:B------:R-:W-:Y:S06]  /*0370*/  BRA `(.L_x_2) ;  /* 0x0000000000187947 */ /* 0x000fec0003800000 */
.L_x_1:
[----:B------:R-:W0:Y:S01]  /*0380*/  I2F.F64 R6, R7 ;  /* 0x0000000700067312 */ /* 0x000e220000201c00 */
[----:B------:R-:W-:-:S07]  /*0390*/  ISETP.GT.AND P0, PT, R4, 0x2, PT ;  /* 0x000000020400780c */ /* 0x000fce0003f04270 */
[----:B------:R1:W2:Y:S06]  /*03a0*/  I2F.F64 R4, R10 ;  /* 0x0000000a00047312 */ /* 0x0002ac0000201c00 */
[----:B0-----:R-:W-:-:S06]  /*03b0*/  @!P0 DADD R2, R6, 4 ;  /* 0x4010000006028429 */ /* 0x001fcc0000000000 */
[----:B------:R-:W-:Y:S02]  /*03c0*/  @P0 IMAD.MOV.U32 R2, RZ, RZ, R6 ;  /* 0x000000ffff020224 */ /* 0x000fe400078e0006 */
[----:B-12---:R-:W-:-:S07]  /*03d0*/  @P0 IMAD.MOV.U32 R3, RZ, RZ, R7 ;  /* 0x000000ffff030224 */ /* 0x006fce00078e0007 */
.L_x_2:
[----:B------:R-:W-:Y:S05]  /*03e0*/  BSYNC.RECONVERGENT B0 ;  /* 0x0000000000007941 */ /* 0x000fea0003800200 */
.L_x_0:
[----:B------:R-:W-:Y:S01]  /*03f0*/  DMUL R14, R2, 0.25 ;  /* 0x3fd00000020e7828 */ /* 0x000fe20000000000 */
[----:B------:R-:W-:Y:S01]  /*0400*/  IMAD.MOV.U32 R10, RZ, RZ, 0x0 ;  /* 0x00000000ff0a7424 */ /* 0x000fe200078e00ff */
[----:B------:R-:W0:Y:S01]  /*0410*/  LDC.64 R12, c[0x0][0x390] ;  /* 0x0000e400ff0c7b82 */ /* 0x000e220000000a00 */
[----:B------:R-:W-:-:S06]  /*0420*/  IMAD.MOV.U32 R11, RZ, RZ, 0x3fd00000 ;  /* 0x3fd00000ff0b7424 */ /* 0x000fcc00078e00ff */
[----:B------:R-:W-:Y:S01]  /*0430*/  DFMA R10, R4, R10, 2 ;  /* 0x40000000040a742b */ /* 0x000fe2000000000a */
[----:B------:R-:W1:Y:S08]  /*0440*/  F2I.F64.TRUNC R14, R14 ;  /* 0x0000000e000e7311 */ /* 0x000e70000030d100 */
[----:B-1----:R-:W1:Y:S02]  /*0450*/  I2F.F64 R6, R14 ;  /* 0x0000000e00067312 */ /* 0x002e640000201c00 */
[----:B-1----:R-:W-:-:S06]  /*0460*/  DMUL R16, R6, R10 ;  /* 0x0000000a06107228 */ /* 0x002fcc0000000000 */
[----:B------:R-:W0:Y:S02]  /*0470*/  F2I.F64.TRUNC R7, R16 ;  /* 0x0000001000077311 */ /* 0x000e24000030d100 */
[----:B0-----:R-:W-:-:S06]  /*0480*/  IMAD.WIDE R6, R7, 0x8, R12 ;  /* 0x0000000807067825 */ /* 0x001fcc00078e020c */
[----:B------:R-:W2:Y:S01]  /*0490*/  LDG.E.64 R6, desc[UR4][R6.64] ;  /* 0x0000000406067981 */ /* 0x000ea2000c1e1b00 */
[----:B------:R-:W0:Y:S01]  /*04a0*/  I2F.F64 R10, R9 ;  /* 0x00000009000a7312 */ /* 0x000e220000201c00 */
[----:B------:R-:W-:Y:S07]  /*04b0*/  BSSY.RECONVERGENT B0, `(.L_x_3) ;  /* 0x000001f000007945 */ /* 0x000fee0003800200 */
[----:B------:R-:W1:Y:S01]  /*04c0*/  I2F.F64 R12, R8 ;  /* 0x00000008000c7312 */ /* 0x000e620000201c00 */
[----:B0-----:R-:W-:-:S02]  /*04d0*/  DADD R4, -R10, R4 ;  /* 0x000000000a047229 */ /* 0x001fc40000000104 */
[----:B-1----:R-:W-:Y:S02]  /*04e0*/  DADD R2, -R12, R2 ;  /* 0x000000000c027229 */ /* 0x002fe40000000102 */
[----:B--2---:R-:W-:-:S14]  /*04f0*/  DSETP.NEU.AND P0, PT, |R6|, +INF , PT ;  /* 0x7ff000000600742a */ /* 0x004fdc0003f0d200 */
[----:B------:R-:W-:Y:S01]  /*0500*/  @!P0 DMUL R22, RZ, R6 ;  /* 0x00000006ff168228 */ /* 0x000fe20000000000 */
[----:B------:R-:W-:Y:S01]  /*0510*/  @!P0 IMAD.MOV.U32 R20, RZ, RZ, RZ ;  /* 0x000000ffff148224 */ /* 0x000fe200078e00ff */
[----:B------:R-:W-:Y:S09]  /*0520*/  @!P0 BRA `(.L_x_4) ;  /* 0x00000000005c8947 */ /* 0x000ff20003800000 */
[----:B------:R-:W-:Y:S01]  /*0530*/  UMOV UR6, 0x6dc9c883 ;  /* 0x6dc9c88300067882 */ /* 0x000fe20000000000 */
[----:B------:R-:W-:Y:S01]  /*0540*/  UMOV UR7, 0x3fe45f30 ;  /* 0x3fe45f3000077882 */ /* 0x000fe20000000000 */
[C---:B------:R-:W-:Y:S02]  /*0550*/  DSETP.GE.AND P0, PT, |R6|.reuse, 2.14748364800000000000e+09, PT ;  /* 0x41e000000600742a */ /* 0x040fe40003f06200 */
[----:B------:R-:W-:Y:S01]  /*0560*/  DMUL R20, R6, UR6 ;  /* 0x0000000606147c28 */ /* 0x000fe20008000000 */
[----:B------:R-:W-:Y:S01]  /*0570*/  UMOV UR6, 0x54442d18 ;  /* 0x54442d1800067882 */ /* 0x000fe20000000000 */
[----:B------:R-:W-:-:S08]  /*0580*/  UMOV UR7, 0x3ff921fb ;  /* 0x3ff921fb00077882 */ /* 0x000fd00000000000 */
[----:B------:R-:W0:Y:S08]  /*0590*/  F2I.F64 R20, R20 ;  /* 0x0000001400147311 */ /* 0x000e300000301100 */
[----:B0-----:R-:W0:Y:S02]  /*05a0*/  I2F.F64 R22, R20 ;  /* 0x0000001400167312 */ /* 0x001e240000201c00 */
[----:B0-----:R-:W-:Y:S01]  /*05b0*/  DFMA R8, R22, -UR6, R6 ;  /* 0x8000000616087c2b */ /* 0x001fe20008000006 */
[----:B------:R-:W-:Y:S01]  /*05c0*/  UMOV UR6, 0x33145c00 ;  /* 0x33145c0000067882 */ /* 0x000fe20000000000 */
[----:B------:R-:W-:-:S06]  /*05d0*/  UMOV UR7, 0x3c91a626 ;  /* 0x3c91a62600077882 */ /* 0x000fcc0000000000 */
[----:B------:R-:W-:Y:S01]  /*05e0*/  DFMA R8, R22, -UR6, R8 ;  /* 0x8000000616087c2b */ /* 0x000fe20008000008 */
[----:B------:R-:W-:Y:S01]  /*05f0*/  UMOV UR6, 0x252049c0 ;  /* 0x252049c000067882 */ /* 0x000fe20000000000 */
[----:B------:R-:W-:-:S06]  /*0600*/  UMOV UR7, 0x397b839a ;  /* 0x397b839a00077882 */ /* 0x000fcc0000000000 */
[----:B------:R-:W-:Y:S01]  /*0610*/  DFMA R22, R22, -UR6, R8 ;  /* 0x8000000616167c2b */ /* 0x000fe20008000008 */
[----:B------:R-:W-:Y:S10]  /*0620*/  @!P0 BRA `(.L_x_4) ;  /* 0x00000000001c8947 */ /* 0x000ff40003800000 */
[----:B------:R-:W-:Y:S01]  /*0630*/  IMAD.MOV.U32 R12, RZ, RZ, R6 ;  /* 0x000000ffff0c7224 */ /* 0x000fe200078e0006 */
[----:B------:R-:W-:Y:S01]  /*0640*/  MOV R22, 0x670 ;  /* 0x0000067000167802 */ /* 0x000fe20000000f00 */
[----:B------:R-:W-:-:S07]  /*0650*/  IMAD.MOV.U32 R18, RZ, RZ, R7 ;  /* 0x000000ffff127224 */ /* 0x000fce00078e0007 */
[----:B------:R-:W-:Y:S05]  /*0660*/  CALL.REL.NOINC `($_Z11perlinNoiseiiiiPdS_$__internal_trig_reduction_slowpathd) ;  /* 0x0000000400947944 */ /* 0x000fea0003c00000 */
[----:B------:R-:W-:Y:S02]  /*0670*/  IMAD.MOV.U32 R20, RZ, RZ, R8 ;  /* 0x000000ffff147224 */ /* 0x000fe400078e0008 */
[----:B------:R-:W-:Y:S02]  /*0680*/  IMAD.MOV.U32 R22, RZ, RZ, R12 ;  /* 0x000000ffff167224 */ /* 0x000fe400078e000c */
[----:B------:R-:W-:-:S07]  /*0690*/  IMAD.MOV.U32 R23, RZ, RZ, R13 ;  /* 0x000000ffff177224 */ /* 0x000fce00078e000d */
.L_x_4:
[----:B------:R-:W-:Y:S05]  /*06a0*/  BSYNC.RECONVERGENT B0 ;  /* 0x0000000000007941 */ /* 0x000fea0003800200 */
.L_x_3:
[----:B------:R-:W0:Y:S01]  /*06b0*/  LDCU.64 UR6, c[0x4][0x8] ;  /* 0x01000100ff0677ac */ /* 0x000e220008000a00 */
[----:B------:R-:W-:-:S05]  /*06c0*/  IMAD.SHL.U32 R8, R20, 0x40, RZ ;  /* 0x0000004014087824 */ /* 0x000fca00078e00ff */
[----:B------:R-:W-:-:S04]  /*06d0*/  LOP3.LUT R8, R8, 0x40, RZ, 0xc0, !PT ;  /* 0x0000004008087812 */ /* 0x000fc800078ec0ff */
[----:B0-----:R-:W-:-:S05]  /*06e0*/  IADD3 R28, P0, PT, R8, UR6, RZ ;  /* 0x00000006081c7c10 */ /* 0x001fca000ff1e0ff */
[----:B------:R-:W-:-:S05]  /*06f0*/  IMAD.X R29, RZ, RZ, UR7, P0 ;  /* 0x00000007ff1d7e24 */ /* 0x000fca00080e06ff */
[----:B------:R-:W2:Y:S04]  /*0700*/  LDG.E.128.CONSTANT R8, desc[UR4][R28.64] ;  /* 0x000000041c087981 */ /* 0x000ea8000c1e9d00 */
[----:B------:R-:W3:Y:S04]  /*0710*/  LDG.E.128.CONSTANT R12, desc[UR4][R28.64+0x10] ;  /* 0x000010041c0c7981 */ /* 0x000ee8000c1e9d00 */
[----:B------:R-:W4:Y:S01]  /*0720*/  LDG.E.128.CONSTANT R16, desc[UR4][R28.64+0x20] ;  /* 0x000020041c107981 */ /* 0x000f22000c1e9d00 */
[----:B------:R-:W-:Y:S01]  /*0730*/  LOP3.LUT R21, R20, 0x1, RZ, 0xc0, !PT ;  /* 0x0000000114157812 */ /* 0x000fe200078ec0ff */
[----:B------:R-:W-:Y:S01]  /*0740*/  IMAD.MOV.U32 R26, RZ, RZ, 0x20fd8164 ;  /* 0x20fd8164ff1a7424 */ /* 0x000fe200078e00ff */
[----:B------:R-:W-:Y:S01]  /*0750*/  DMUL R24, R22, R22 ;  /* 0x0000001616187228 */ /* 0x000fe20000000000 */
[----:B------:R-:W-:Y:S01]  /*0760*/  BSSY.RECONVERGENT B0, `(.L_x_5) ;  /* 0x0000030000007945 */ /* 0x000fe20003800200 */
[----:B------:R-:W-:Y:S01]  /*0770*/  ISETP.NE.U32.AND P0, PT, R21, 0x1, PT ;  /* 0x000000011500780c */ /* 0x000fe20003f05070 */
[----:B------:R-:W-:Y:S01]  /*0780*/  IMAD.MOV.U32 R21, RZ, RZ, 0x3da8ff83 ;  /* 0x3da8ff83ff157424 */ /* 0x000fe200078e00ff */
[----:B------:R-:W-:-:S02]  /*0790*/  DSETP.NEU.AND P1, PT, |R6|, +INF , PT ;  /* 0x7ff000000600742a */ /* 0x000fc40003f2d200 */
[----:B------:R-:W-:Y:S02]  /*07a0*/  FSEL R26, R26, -8.06006814911005101289e+34, !P0 ;  /* 0xf9785eba1a1a7808 */ /* 0x000fe40004000000 */
[----:B------:R-:W-:-:S06]  /*07b0*/  FSEL R27, -R21, 0.11223486810922622681, !P0 ;  /* 0x3de5db65151b7808 */ /* 0x000fcc0004000100 */
[----:B--2---:R-:W-:-:S08]  /*07c0*/  DFMA R8, R24, R26, R8 ;  /* 0x0000001a1808722b */ /* 0x004fd00000000008 */
[----:B------:R-:W-:-:S08]  /*07d0*/  DFMA R8, R24, R8, R10 ;  /* 0x000000081808722b */ /* 0x000fd0000000000a */
[----:B---3--:R-:W-:-:S08]  /*07e0*/  DFMA R8, R24, R8, R12 ;  /* 0x000000081808722b */ /* 0x008fd0000000000c */
[----:B------:R-:W-:-:S08]  /*07f0*/  DFMA R8, R24, R8, R14 ;  /* 0x000000081808722b */ /* 0x000fd0000000000e */
[----:B----4-:R-:W-:-:S08]  /*0800*/  DFMA R8, R24, R8, R16 ;  /* 0x000000081808722b */ /* 0x010fd00000000010 */
[----:B------:R-:W-:-:S08]  /*0810*/  DFMA R8, R24, R8, R18 ;  /* 0x000000081808722b */ /* 0x000fd00000000012 */
[----:B------:R-:W-:Y:S02]  /*0820*/  DFMA R22, R8, R22, R22 ;  /* 0x000000160816722b */ /* 0x000fe40000000016 */
[----:B------:R-:W-:Y:S01]  /*0830*/  DFMA R8, R24, R8, 1 ;  /* 0x3ff000001808742b */ /* 0x000fe20000000008 */
[----:B------:R-:W-:-:S09]  /*0840*/  @!P1 IMAD.MOV.U32 R24, RZ, RZ, 0x1 ;  /* 0x00000001ff189424 */ /* 0x000fd200078e00ff */
[----:B------:R-:W-:Y:S02]  /*0850*/  FSEL R10, R8, R22, !P0 ;  /* 0x00000016080a7208 */ /* 0x000fe40004000000 */
[----:B------:R-:W-:Y:S01]  /*0860*/  FSEL R11, R9, R23, !P0 ;  /* 0x00000017090b7208 */ /* 0x000fe20004000000 */
[----:B------:R-:W-:Y:S01]  /*0870*/  @!P1 DMUL R22, RZ, R6 ;  /* 0x00000006ff169228 */ /* 0x000fe20000000000 */
[----:B------:R-:W-:-:S04]  /*0880*/  LOP3.LUT P0, RZ, R20, 0x2, RZ, 0xc0, !PT ;  /* 0x0000000214ff7812 */ /* 0x000fc8000780c0ff */
[----:B------:R-:W-:-:S10]  /*0890*/  DADD R8, RZ, -R10 ;  /* 0x00000000ff087229 */ /* 0x000fd4000000080a */
[----:B------:R-:W-:Y:S02]  /*08a0*/  FSEL R20, R10, R8, !P0 ;  /* 0x000000080a147208 */ /* 0x000fe40004000000 */
[----:B------:R-:W-:Y:S01]  /*08b0*/  FSEL R21, R11, R9, !P0 ;  /* 0x000000090b157208 */ /* 0x000fe20004000000 */
[----:B------:R-:W-:Y:S06]  /*08c0*/  @!P1 BRA `(.L_x_6) ;  /* 0x0000000000649947 */ /* 0x000fec0003800000 */
[----:B------:R-:W-:Y:S01]  /*08d0*/  UMOV UR6, 0x6dc9c883 ;  /* 0x6dc9c88300067882 */ /* 0x000fe20000000000 */
[----:B------:R-:W-:Y:S01]  /*08e0*/  UMOV UR7, 0x3fe45f30 ;  /* 0x3fe45f3000077882 */ /* 0x000fe20000000000 */
[C---:B------:R-:W-:Y:S01]  /*08f0*/  DSETP.GE.AND P0, PT, |R6|.reuse, 2.14748364800000000000e+09, PT ;  /* 0x41e000000600742a */ /* 0x040fe20003f06200 */
[----:B------:R-:W-:Y:S01]  /*0900*/  BSSY.RECONVERGENT B1, `(.L_x_7) ;  /* 0x0000014000017945 */ /* 0x000fe20003800200 */
        /* <DEDUP_REMOVED lines=18> */
[----:B------:R-:W-:-:S07]  /*0a30*/  IMAD.MOV.U32 R23, RZ, RZ, R13 ;  /* 0x000000ffff177224 */ /* 0x000fce00078e000d */
.L_x_8:
[----:B------:R-:W-:Y:S05]  /*0a40*/  BSYNC.RECONVERGENT B1 ;  /* 0x0000000000017941 */ /* 0x000fea0003800200 */
.L_x_7:
[----:B------:R-:W-:-:S07]  /*0a50*/  VIADD R24, R8, 0x1 ;  /* 0x0000000108187836 */ /* 0x000fce0000000000 */
.L_x_6:
[----:B------:R-:W-:Y:S05]  /*0a60*/  BSYNC.RECONVERGENT B0 ;  /* 0x0000000000007941 */ /* 0x000fea0003800200 */
.L_x_5:
        /* <DEDUP_REMOVED lines=9> */
[----:B------:R-:W-:-:S03]  /*0b00*/  IMAD.MOV.U32 R26, RZ, RZ, 0x20fd8164 ;  /* 0x20fd8164ff1a7424 */ /* 0x000fc600078e00ff */
[----:B------:R-:W-:Y:S01]  /*0b10*/  ISETP.NE.U32.AND P0, PT, R6, 0x1, PT ;  /* 0x000000010600780c */ /* 0x000fe20003f05070 */
[----:B------:R-:W-:-:S03]  /*0b20*/  IMAD.MOV.U32 R6, RZ, RZ, 0x3da8ff83 ;  /* 0x3da8ff83ff067424 */ /* 0x000fc600078e00ff */
[----:B------:R-:W-:Y:S02]  /*0b30*/  FSEL R26, R26, -8.06006814911005101289e+34, !P0 ;  /* 0xf9785eba1a1a7808 */ /* 0x000fe40004000000 */
[----:B------:R-:W-:Y:S01]  /*0b40*/  FSEL R27, -R6, 0.11223486810922622681, !P0 ;  /* 0x3de5db65061b7808 */ /* 0x000fe20004000100 */
[----:B------:R-:W-:-:S08]  /*0b50*/  DMUL R6, R22, R22 ;  /* 0x0000001616067228 */ /* 0x000fd00000000000 */
[----:B--2---:R-:W-:-:S08]  /*0b60*/  DFMA R8, R6, R26, R8 ;  /* 0x0000001a0608722b */ /* 0x004fd00000000008 */
[----:B------:R-:W-:-:S08]  /*0b70*/  DFMA R8, R6, R8, R10 ;  /* 0x000000080608722b */ /* 0x000fd0000000000a */
[----:B---3--:R-:W-:-:S08]  /*0b80*/  DFMA R8, R6, R8, R12 ;  /* 0x000000080608722b */ /* 0x008fd0000000000c */
[----:B------:R-:W-:-:S08]  /*0b90*/  DFMA R8, R6, R8, R14 ;  /* 0x000000080608722b */ /* 0x000fd0000000000e */
[----:B----4-:R-:W-:-:S08]  /*0ba0*/  DFMA R8, R6, R8, R16 ;  /* 0x000000080608722b */ /* 0x010fd00000000010 */
[----:B------:R-:W-:-:S08]  /*0bb0*/  DFMA R8, R6, R8, R18 ;  /* 0x000000080608722b */ /* 0x000fd00000000012 */
[----:B------:R-:W-:Y:S02]  /*0bc0*/  DFMA R22, R8, R22, R22 ;  /* 0x000000160816722b */ /* 0x000fe40000000016 */
[----:B------:R-:W-:-:S10]  /*0bd0*/  DFMA R6, R6, R8, 1 ;  /* 0x3ff000000606742b */ /* 0x000fd40000000008 */
[----:B------:R-:W-:Y:S02]  /*0be0*/  FSEL R8, R6, R22, !P0 ;  /* 0x0000001606087208 */ /* 0x000fe40004000000 */
[----:B------:R-:W-:Y:S02]  /*0bf0*/  FSEL R9, R7, R23, !P0 ;  /* 0x0000001707097208 */ /* 0x000fe40004000000 */
[----:B------:R-:W-:-:S04]  /*0c00*/  LOP3.LUT P0, RZ, R24, 0x2, RZ, 0xc0, !PT ;  /* 0x0000000218ff7812 */ /* 0x000fc8000780c0ff */
[----:B------:R-:W-:-:S10]  /*0c10*/  DADD R6, RZ, -R8 ;  /* 0x00000000ff067229 */ /* 0x000fd40000000808 */
[----:B------:R-:W-:Y:S02]  /*0c20*/  FSEL R6, R8, R6, !P0 ;  /* 0x0000000608067208 */ /* 0x000fe40004000000 */
[----:B------:R-:W-:-:S06]  /*0c30*/  FSEL R7, R9, R7, !P0 ;  /* 0x0000000709077208 */ /* 0x000fcc0004000000 */
[----:B------:R-:W-:Y:S01]  /*0c40*/  DMUL R4, R4, R6 ;  /* 0x0000000604047228 */ /* 0x000fe20000000000 */
[----:B------:R-:W0:Y:S07]  /*0c50*/  LDC.64 R6, c[0x0][0x398] ;  /* 0x0000e600ff067b82 */ /* 0x000e2e0000000a00 */
[----:B------:R-:W-:-:S08]  /*0c60*/  DFMA R2, R2, R20, R4 ;  /* 0x000000140202722b */ /* 0x000fd00000000004 */
[----:B------:R-:W-:-:S08]  /*0c70*/  DADD R2, R2, 1 ;  /* 0x3ff0000002027429 */ /* 0x000fd00000000000 */
[----:B------:R-:W-:Y:S01]  /*0c80*/  DMUL R2, R2, 0.5 ;  /* 0x3fe0000002027828 */ /* 0x000fe20000000000 */
[----:B0-----:R-:W-:-:S06]  /*0c90*/  IMAD.WIDE R4, R0, 0x8, R6 ;  /* 0x0000000800047825 */ /* 0x001fcc00078e0206 */
[----:B------:R-:W-:Y:S01]  /*0ca0*/  STG.E.64 desc[UR4][R4.64], R2 ;  /* 0x0000000204007986 */ /* 0x000fe2000c101b04 */
[----:B------:R-:W-:Y:S05]  /*0cb0*/  EXIT ;  /* 0x000000000000794d */ /* 0x000fea0003800000 */
        .type           $_Z11perlinNoiseiiiiPdS_$__internal_trig_reduction_slowpathd,@function
        .size           $_Z11perlinNoiseiiiiPdS_$__internal_trig_reduction_slowpathd,(.L_x_17 - $_Z11perlinNoiseiiiiPdS_$__internal_trig_reduction_slowpathd)
$_Z11perlinNoiseiiiiPdS_$__internal_trig_reduction_slowpathd:
[--C-:B------:R-:W-:Y:S01]  /*0cc0*/  SHF.R.U32.HI R16, RZ, 0x14, R18.reuse ;  /* 0x00000014ff107819 */ /* 0x100fe20000011612 */
[----:B------:R-:W-:Y:S02]  /*0cd0*/  IMAD.MOV.U32 R13, RZ, RZ, R18 ;  /* 0x000000ffff0d7224 */ /* 0x000fe400078e0012 */
[----:B------:R-:W-:Y:S01]  /*0ce0*/  IMAD.MOV.U32 R8, RZ, RZ, RZ ;  /* 0x000000ffff087224 */ /* 0x000fe200078e00ff */
[----:B------:R-:W-:-:S04]  /*0cf0*/  LOP3.LUT R9, R16, 0x7ff, RZ, 0xc0, !PT ;  /* 0x000007ff10097812 */ /* 0x000fc800078ec0ff */
[----:B------:R-:W-:-:S13]  /*0d00*/  ISETP.NE.AND P0, PT, R9, 0x7ff, PT ;  /* 0x000007ff0900780c */ /* 0x000fda0003f05270 */
[----:B------:R-:W-:Y:S05]  /*0d10*/  @!P0 BRA `(.L_x_9) ;  /* 0x0000000800488947 */ /* 0x000fea0003800000 */
[----:B------:R-:W-:Y:S01]  /*0d20*/  VIADD R8, R9, 0xfffffc00 ;  /* 0xfffffc0009087836 */ /* 0x000fe20000000000 */
[----:B------:R-:W-:Y:S01]  /*0d30*/  BSSY.RECONVERGENT B2, `(.L_x_10) ;  /* 0x000002f000027945 */ /* 0x000fe20003800200 */
[----:B------:R-:W-:-:S03]  /*0d40*/  CS2R R10, SRZ ;  /* 0x00000000000a7805 */ /* 0x000fc6000001ff00 */
[----:B------:R-:W-:Y:S02]  /*0d50*/  SHF.R.U32.HI R19, RZ, 0x6, R8 ;  /* 0x00000006ff137819 */ /* 0x000fe40000011608 */
[----:B------:R-:W-:Y:S02]  /*0d60*/  ISETP.GE.U32.AND P0, PT, R8, 0x80, PT ;  /* 0x000000800800780c */ /* 0x000fe40003f06070 */
[C---:B------:R-:W-:Y:S02]  /*0d70*/  IADD3 R14, PT, PT, -R19.reuse, 0x13, RZ ;  /* 0x00000013130e7810 */ /* 0x040fe40007ffe1ff */
[----:B------:R-:W-:Y:S02]  /*0d80*/  IADD3 R15, PT, PT, -R19, 0xf, RZ ;  /* 0x0000000f130f7810 */ /* 0x000fe40007ffe1ff */
[----:B------:R-:W-:-:S04]  /*0d90*/  SEL R14, R14, 0x12, P0 ;  /* 0x000000120e0e7807 */ /* 0x000fc80000000000 */
[----:B------:R-:W-:-:S13]  /*0da0*/  ISETP.GE.AND P0, PT, R15, R14, PT ;  /* 0x0000000e0f00720c */ /* 0x000fda0003f06270 */
[----:B------:R-:W-:Y:S05]  /*0db0*/  @P0 BRA `(.L_x_11) ;  /* 0x0000000000980947 */ /* 0x000fea0003800000 */
[----:B------:R-:W0:Y:S01]  /*0dc0*/  LDC.64 R8, c[0x0][0x358] ;  /* 0x0000d600ff087b82 */ /* 0x000e220000000a00 */
[C---:B------:R-:W-:Y:S01]  /*0dd0*/  SHF.L.U64.HI R25, R12.reuse, 0xb, R13 ;  /* 0x0000000b0c197819 */ /* 0x040fe2000001020d */
[----:B------:R-:W-:Y:S01]  /*0de0*/  BSSY.RECONVERGENT B3, `(.L_x_12) ;  /* 0x0000022000037945 */ /* 0x000fe20003800200 */
[----:B------:R-:W-:Y:S01]  /*0df0*/  IMAD.SHL.U32 R17, R12, 0x800, RZ ;  /* 0x000008000c117824 */ /* 0x000fe200078e00ff */
[----:B------:R-:W-:Y:S01]  /*0e00*/  IADD3 R23, PT, PT, RZ, -R19, -R14 ;  /* 0x80000013ff177210 */ /* 0x000fe20007ffe80e */
[----:B------:R-:W-:Y:S01]  /*0e10*/  IMAD.MOV.U32 R24, RZ, RZ, RZ ;  /* 0x000000ffff187224 */ /* 0x000fe200078e00ff */
[----:B------:R-:W-:Y:S02]  /*0e20*/  CS2R R10, SRZ ;  /* 0x00000000000a7805 */ /* 0x000fe4000001ff00 */
[----:B------:R-:W-:-:S07]  /*0e30*/  LOP3.LUT R25, R25, 0x80000000, RZ, 0xfc, !PT ;  /* 0x8000000019197812 */ /* 0x000fce00078efcff */
.L_x_13:
[----:B------:R-:W1:Y:S01]  /*0e40*/  LDC.64 R12, c[0x4][RZ] ;  /* 0x01000000ff0c7b82 */ /* 0x000e620000000a00 */
[----:B0-----:R-:W-:Y:S02]  /*0e50*/  R2UR UR6, R8 ;  /* 0x00000000080672ca */ /* 0x001fe400000e0000 */
[----:B------:R-:W-:Y:S01]  /*0e60*/  R2UR UR7, R9 ;  /* 0x00000000090772ca */ /* 0x000fe200000e0000 */
[----:B-1----:R-:W-:-:S12]  /*0e70*/  IMAD.WIDE R12, R15, 0x8, R12 ;  /* 0x000000080f0c7825 */ /* 0x002fd800078e020c */
[----:B------:R-:W2:Y:S01]  /*0e80*/  LDG.E.64.CONSTANT R12, desc[UR6][R12.64] ;  /* 0x000000060c0c7981 */ /* 0x000ea2000c1e9b00 */
[----:B------:R-:W-:Y:S02]  /*0e90*/  VIADD R23, R23, 0x1 ;  /* 0x0000000117177836 */ /* 0x000fe40000000000 */
[----:B------:R-:W-:Y:S02]  /*0ea0*/  VIADD R15, R15, 0x1 ;  /* 0x000000010f0f7836 */ /* 0x000fe40000000000 */
[----:B--2---:R-:W-:-:S04]  /*0eb0*/  IMAD.WIDE.U32 R10, P2, R12, R17, R10 ;  /* 0x000000110c0a7225 */ /* 0x004fc8000784000a */
[----:B------:R-:W-:Y:S02]  /*0ec0*/  IMAD R27, R12, R25, RZ ;  /* 0x000000190c1b7224 */ /* 0x000fe400078e02ff */
[CC--:B------:R-:W-:Y:S02]  /*0ed0*/  IMAD R26, R13.reuse, R17.reuse, RZ ;  /* 0x000000110d1a7224 */ /* 0x0c0fe400078e02ff */
[----:B------:R-:W-:Y:S01]  /*0ee0*/  IMAD.HI.U32 R29, R13, R17, RZ ;  /* 0x000000110d1d7227 */ /* 0x000fe200078e00ff */
[----:B------:R-:W-:-:S03]  /*0ef0*/  IADD3 R11, P0, PT, R27, R11, RZ ;  /* 0x0000000b1b0b7210 */ /* 0x000fc60007f1e0ff */
[----:B------:R-:W-:Y:S01]  /*0f00*/  IMAD R27, R24, 0x8, R1 ;  /* 0x00000008181b7824 */ /* 0x000fe200078e0201 */
[----:B------:R-:W-:Y:S01]  /*0f10*/  IADD3 R11, P1, PT, R26, R11, RZ ;  /* 0x0000000b1a0b7210 */ /* 0x000fe20007f3e0ff */
[----:B------:R-:W-:-:S04]  /*0f20*/  IMAD.HI.U32 R26, R12, R25, RZ ;  /* 0x000000190c1a7227 */ /* 0x000fc800078e00ff */
[----:B------:R-:W-:Y:S01]  /*0f30*/  IMAD.X R26, RZ, RZ, R26, P2 ;  /* 0x000000ffff1a7224 */ /* 0x000fe200010e061a */
[----:B------:R0:W-:Y:S01]  /*0f40*/  STL.64 [R27], R10 ;  /* 0x0000000a1b007387 */ /* 0x0001e20000100a00 */
[----:B------:R-:W-:-:S03]  /*0f50*/  IMAD.HI.U32 R12, R13, R25, RZ ;  /* 0x000000190d0c7227 */ /* 0x000fc600078e00ff */
[----:B------:R-:W-:Y:S01]  /*0f60*/  IADD3.X R26, P0, PT, R29, R26, RZ, P0, !PT ;  /* 0x0000001a1d1a7210 */ /* 0x000fe2000071e4ff */
[----:B------:R-:W-:Y:S02]  /*0f70*/  IMAD R13, R13, R25, RZ ;  /* 0x000000190d0d7224 */ /* 0x000fe400078e02ff */
[----:B------:R-:W-:Y:S02]  /*0f80*/  VIADD R24, R24, 0x1 ;  /* 0x0000000118187836 */ /* 0x000fe40000000000 */
[----:B------:R-:W-:Y:S01]  /*0f90*/  IMAD.X R12, RZ, RZ, R12, P0 ;  /* 0x000000ffff0c7224 */ /* 0x000fe200000e060c */
[----:B------:R-:W-:Y:S02]  /*0fa0*/  ISETP.NE.AND P0, PT, R23, -0xf, PT ;  /* 0xfffffff11700780c */ /* 0x000fe40003f05270 */
[----:B------:R-:W-:-:S05]  /*0fb0*/  IADD3.X R26, P1, PT, R13, R26, RZ, P1, !PT ;  /* 0x0000001a0d1a7210 */ /* 0x000fca0000f3e4ff */
[----:B------:R-:W-:Y:S02]  /*0fc0*/  IMAD.X R13, RZ, RZ, R12, P1 ;  /* 0x000000ffff0d7224 */ /* 0x000fe400008e060c */
[----:B0-----:R-:W-:Y:S02]  /*0fd0*/  IMAD.MOV.U32 R10, RZ, RZ, R26 ;  /* 0x000000ffff0a7224 */ /* 0x001fe400078e001a */
[----:B------:R-:W-:Y:S02]  /*0fe0*/  IMAD.MOV.U32 R11, RZ, RZ, R13 ;  /* 0x000000ffff0b7224 */ /* 0x000fe400078e000d */
[----:B------:R-:W-:Y:S05]  /*0ff0*/  @P0 BRA `(.L_x_13) ;  /* 0xfffffffc00900947 */ /* 0x000fea000383ffff */
[----:B------:R-:W-:Y:S05]  /*1000*/  BSYNC.RECONVERGENT B3 ;  /* 0x0000000000037941 */ /* 0x000fea0003800200 */
.L_x_12:
[----:B------:R-:W-:-:S07]  /*1010*/  IMAD.MOV.U32 R15, RZ, RZ, R14 ;  /* 0x000000ffff0f7224 */ /* 0x000fce00078e000e */
.L_x_11:
[----:B------:R-:W-:Y:S05]  /*1020*/  BSYNC.RECONVERGENT B2 ;  /* 0x0000000000027941 */ /* 0x000fea0003800200 */
.L_x_10:
[----:B------:R-:W-:Y:S01]  /*1030*/  LOP3.LUT P0, R27, R16, 0x3f, RZ, 0xc0, !PT ;  /* 0x0000003f101b7812 */ /* 0x000fe2000780c0ff */
[----:B------:R-:W-:-:S04]  /*1040*/  IMAD.IADD R8, R19, 0x1, R15 ;  /* 0x0000000113087824 */ /* 0x000fc800078e020f */
[----:B------:R-:W-:-:S05]  /*1050*/  IMAD.U32 R29, R8, 0x8, R1 ;  /* 0x00000008081d7824 */ /* 0x000fca00078e0001 */
[----:B------:R0:W-:Y:S04]  /*1060*/  STL.64 [R29+-0x78], R10 ;  /* 0xffff880a1d007387 */ /* 0x0001e80000100a00 */
[----:B------:R-:W2:Y:S04]  /*1070*/  @P0 LDL.64 R16, [R1+0x8] ;  /* 0x0000080001100983 */ /* 0x000ea80000100a00 */
[----:B------:R-:W3:Y:S04]  /*1080*/  LDL.64 R12, [R1+0x10] ;  /* 0x00001000010c7983 */ /* 0x000ee80000100a00 */
[----:B------:R-:W4:Y:S01]  /*1090*/  LDL.64 R8, [R1+0x18] ;  /* 0x0000180001087983 */ /* 0x000f220000100a00 */
[----:B------:R-:W-:Y:S01]  /*10a0*/  @P0 LOP3.LUT R14, R27, 0x3f, RZ, 0x3c, !PT ;  /* 0x0000003f1b0e0812 */ /* 0x000fe200078e3cff */
[----:B------:R-:W-:Y:S01]  /*10b0*/  BSSY.RECONVERGENT B2, `(.L_x_14) ;  /* 0x0000034000027945 */ /* 0x000fe20003800200 */
[----:B--2---:R-:W-:-:S02]  /*10c0*/  @P0 SHF.R.U64 R15, R16, 0x1, R17 ;  /* 0x00000001100f0819 */ /* 0x004fc40000001211 */
[----:B------:R-:W-:Y:S02]  /*10d0*/  @P0 SHF.R.U32.HI R17, RZ, 0x1, R17 ;  /* 0x00000001ff110819 */ /* 0x000fe40000011611 */
[CC--:B---3--:R-:W-:Y:S02]  /*10e0*/  @P0 SHF.L.U32 R19, R12.reuse, R27.reuse, RZ ;  /* 0x0000001b0c130219 */ /* 0x0c8fe400000006ff */
[----:B0-----:R-:W-:Y:S02]  /*10f0*/  @P0 SHF.R.U64 R10, R15, R14, R17 ;  /* 0x0000000e0f0a0219 */ /* 0x001fe40000001211 */
[--C-:B------:R-:W-:Y:S02]  /*1100*/  @P0 SHF.R.U32.HI R25, RZ, 0x1, R13.reuse ;  /* 0x00000001ff190819 */ /* 0x100fe4000001160d */
[C-C-:B------:R-:W-:Y:S02]  /*1110*/  @P0 SHF.R.U64 R23, R12.reuse, 0x1, R13.reuse ;  /* 0x000000010c170819 */ /* 0x140fe4000000120d */
[----:B------:R-:W-:-:S02]  /*1120*/  @P0 SHF.L.U64.HI R16, R12, R27, R13 ;  /* 0x0000001b0c100219 */ /* 0x000fc4000001020d */
[----:B------:R-:W-:Y:S02]  /*1130*/  @P0 SHF.R.U32.HI R11, RZ, R14, R17 ;  /* 0x0000000eff0b0219 */ /* 0x000fe40000011611 */
[----:B------:R-:W-:Y:S02]  /*1140*/  @P0 LOP3.LUT R12, R19, R10, RZ, 0xfc, !PT ;  /* 0x0000000a130c0212 */ /* 0x000fe400078efcff */
[----:B----4-:R-:W-:Y:S02]  /*1150*/  @P0 SHF.L.U32 R15, R8, R27, RZ ;  /* 0x0000001b080f0219 */ /* 0x010fe400000006ff */
[----:B------:R-:W-:Y:S02]  /*1160*/  @P0 SHF.R.U64 R24, R23, R14, R25 ;  /* 0x0000000e17180219 */ /* 0x000fe40000001219 */
[----:B------:R-:W-:Y:S01]  /*1170*/  @P0 LOP3.LUT R13, R16, R11, RZ, 0xfc, !PT ;  /* 0x0000000b100d0212 */ /* 0x000fe200078efcff */
[----:B------:R-:W-:Y:S01]  /*1180*/  IMAD.SHL.U32 R11, R12, 0x4, RZ ;  /* 0x000000040c0b7824 */ /* 0x000fe200078e00ff */
[----:B------:R-:W-:-:S02]  /*1190*/  @P0 SHF.L.U64.HI R27, R8, R27, R9 ;  /* 0x0000001b081b0219 */ /* 0x000fc40000010209 */
[----:B------:R-:W-:Y:S02]  /*11a0*/  @P0 SHF.R.U32.HI R14, RZ, R14, R25 ;  /* 0x0000000eff0e0219 */ /* 0x000fe40000011619 */
[----:B------:R-:W-:Y:S02]  /*11b0*/  @P0 LOP3.LUT R8, R15, R24, RZ, 0xfc, !PT ;  /* 0x000000180f080212 */ /* 0x000fe400078efcff */
[----:B------:R-:W-:Y:S02]  /*11c0*/  SHF.L.U64.HI R12, R12, 0x2, R13 ;  /* 0x000000020c0c7819 */ /* 0x000fe4000001020d */
[----:B------:R-:W-:Y:S02]  /*11d0*/  @P0 LOP3.LUT R9, R27, R14, RZ, 0xfc, !PT ;  /* 0x0000000e1b090212 */ /* 0x000fe400078efcff */
[----:B------:R-:W-:Y:S02]  /*11e0*/  SHF.L.W.U32.HI R13, R13, 0x2, R8 ;  /* 0x000000020d0d7819 */ /* 0x000fe40000010e08 */
[----:B------:R-:W-:-:S02]  /*11f0*/  IADD3 RZ, P0, PT, RZ, -R11, RZ ;  /* 0x8000000bffff7210 */ /* 0x000fc40007f1e0ff */
[----:B------:R-:W-:Y:S02]  /*1200*/  LOP3.LUT R10, RZ, R12, RZ, 0x33, !PT ;  /* 0x0000000cff0a7212 */ /* 0x000fe400078e33ff */
[----:B------:R-:W-:Y:S02]  /*1210*/  SHF.L.W.U32.HI R8, R8, 0x2, R9 ;  /* 0x0000000208087819 */ /* 0x000fe40000010e09 */
[----:B------:R-:W-:Y:S02]  /*1220*/  LOP3.LUT R14, RZ, R13, RZ, 0x33, !PT ;  /* 0x0000000dff0e7212 */ /* 0x000fe400078e33ff */
[----:B------:R-:W-:Y:S02]  /*1230*/  IADD3.X R17, P0, PT, RZ, R10, RZ, P0, !PT ;  /* 0x0000000aff117210 */ /* 0x000fe4000071e4ff */
[----:B------:R-:W-:Y:S02]  /*1240*/  LOP3.LUT R10, RZ, R8, RZ, 0x33, !PT ;  /* 0x00000008ff0a7212 */ /* 0x000fe400078e33ff */
[----:B------:R-:W-:-:S02]  /*1250*/  IADD3.X R14, P1, PT, RZ, R14, RZ, P0, !PT ;  /* 0x0000000eff0e7210 */ /* 0x000fc4000073e4ff */
[----:B------:R-:W-:-:S03]  /*1260*/  ISETP.GT.U32.AND P2, PT, R13, -0x1, PT ;  /* 0xffffffff0d00780c */ /* 0x000fc60003f44070 */
[----:B------:R-:W-:Y:S01]  /*1270*/  IMAD.X R15, RZ, RZ, R10, P1 ;  /* 0x000000ffff0f7224 */ /* 0x000fe200008e060a */
[----:B------:R-:W-:-:S04]  /*1280*/  ISETP.GT.AND.EX P0, PT, R8, -0x1, PT, P2 ;  /* 0xffffffff0800780c */ /* 0x000fc80003f04320 */
[----:B------:R-:W-:Y:S02]  /*1290*/  SEL R10, R8, R15, P0 ;  /* 0x0000000f080a7207 */ /* 0x000fe40000000000 */
[----:B------:R-:W-:Y:S02]  /*12a0*/  SEL R15, R13, R14, P0 ;  /* 0x0000000e0d0f7207 */ /* 0x000fe40000000000 */
[----:B------:R-:W-:-:S04]  /*12b0*/  ISETP.NE.U32.AND P1, PT, R10, RZ, PT ;  /* 0x000000ff0a00720c */ /* 0x000fc80003f25070 */
[----:B------:R-:W-:Y:S01]  /*12c0*/  SEL R14, R15, R10, !P1 ;  /* 0x0000000a0f0e7207 */ /* 0x000fe20004800000 */
[----:B------:R-:W-:-:S05]  /*12d0*/  @!P0 IMAD.MOV R11, RZ, RZ, -R11 ;  /* 0x000000ffff0b8224 */ /* 0x000fca00078e0a0b */
[----:B------:R-:W0:Y:S02]  /*12e0*/  FLO.U32 R14, R14 ;  /* 0x0000000e000e7300 */ /* 0x000e2400000e0000 */
[C---:B0-----:R-:W-:Y:S02]  /*12f0*/  IADD3 R16, PT, PT, -R14.reuse, 0x1f, RZ ;  /* 0x0000001f0e107810 */ /* 0x041fe40007ffe1ff */
[----:B------:R-:W-:-:S03]  /*1300*/  IADD3 R13, PT, PT, -R14, 0x3f, RZ ;  /* 0x0000003f0e0d7810 */ /* 0x000fc60007ffe1ff */
[----:B------:R-:W-:Y:S01]  /*1310*/  @P1 IMAD.MOV R13, RZ, RZ, R16 ;  /* 0x000000ffff0d1224 */ /* 0x000fe200078e0210 */
[----:B------:R-:W-:-:S04]  /*1320*/  SEL R16, R12, R17, P0 ;  /* 0x000000110c107207 */ /* 0x000fc80000000000 */
[----:B------:R-:W-:-:S13]  /*1330*/  ISETP.NE.AND P1, PT, R13, RZ, PT ;  /* 0x000000ff0d00720c */ /* 0x000fda0003f25270 */
[----:B------:R-:W-:Y:S05]  /*1340*/  @!P1 BRA `(.L_x_15) ;  /* 0x0000000000289947 */ /* 0x000fea0003800000 */
[----:B------:R-:W-:Y:S02]  /*1350*/  LOP3.LUT R12, R13, 0x3f, RZ, 0xc0, !PT ;  /* 0x0000003f0d0c7812 */ /* 0x000fe400078ec0ff */
[--C-:B------:R-:W-:Y:S02]  /*1360*/  SHF.R.U64 R14, R11, 0x1, R16.reuse ;  /* 0x000000010b0e7819 */ /* 0x100fe40000001210 */
[----:B------:R-:W-:Y:S02]  /*1370*/  SHF.R.U32.HI R16, RZ, 0x1, R16 ;  /* 0x00000001ff107819 */ /* 0x000fe40000011610 */
[----:B------:R-:W-:Y:S02]  /*1380*/  LOP3.LUT R11, R13, 0x3f, RZ, 0xc, !PT ;  /* 0x0000003f0d0b7812 */ /* 0x000fe400078e0cff */
[CC--:B------:R-:W-:Y:S02]  /*1390*/  SHF.L.U64.HI R17, R15.reuse, R12.reuse, R10 ;  /* 0x0000000c0f117219 */ /* 0x0c0fe4000001020a */
[----:B------:R-:W-:-:S02]  /*13a0*/  SHF.L.U32 R12, R15, R12, RZ ;  /* 0x0000000c0f0c7219 */ /* 0x000fc400000006ff */
[-CC-:B------:R-:W-:Y:S02]  /*13b0*/  SHF.R.U64 R15, R14, R11.reuse, R16.reuse ;  /* 0x0000000b0e0f7219 */ /* 0x180fe40000001210 */
[----:B------:R-:W-:Y:S02]  /*13c0*/  SHF.R.U32.HI R10, RZ, R11, R16 ;  /* 0x0000000bff0a7219 */ /* 0x000fe40000011610 */
[----:B------:R-:W-:Y:S02]  /*13d0*/  LOP3.LUT R15, R12, R15, RZ, 0xfc, !PT ;  /* 0x0000000f0c0f7212 */ /* 0x000fe400078efcff */
[----:B------:R-:W-:-:S07]  /*13e0*/  LOP3.LUT R10, R17, R10, RZ, 0xfc, !PT ;  /* 0x0000000a110a7212 */ /* 0x000fce00078efcff */
.L_x_15:
[----:B------:R-:W-:Y:S05]  /*13f0*/  BSYNC.RECONVERGENT B2 ;  /* 0x0000000000027941 */ /* 0x000fea0003800200 */
.L_x_14:
[----:B------:R-:W-:-:S04]  /*1400*/  IMAD.WIDE.U32 R16, R15, 0x2168c235, RZ ;  /* 0x2168c2350f107825 */ /* 0x000fc800078e00ff */
[----:B------:R-:W-:Y:S01]  /*1410*/  IMAD.MOV.U32 R24, RZ, RZ, R17 ;  /* 0x000000ffff187224 */ /* 0x000fe200078e0011 */
[----:B------:R-:W-:Y:S01]  /*1420*/  IADD3 RZ, P1, PT, R16, R16, RZ ;  /* 0x0000001010ff7210 */ /* 0x000fe20007f3e0ff */
[----:B------:R-:W-:Y:S02]  /*1430*/  IMAD.MOV.U32 R25, RZ, RZ, RZ ;  /* 0x000000ffff197224 */ /* 0x000fe400078e00ff */
[----:B------:R-:W-:-:S04]  /*1440*/  IMAD.HI.U32 R11, R10, -0x36f0255e, RZ ;  /* 0xc90fdaa20a0b7827 */ /* 0x000fc800078e00ff */
[----:B------:R-:W-:-:S04]  /*1450*/  IMAD.WIDE.U32 R14, R15, -0x36f0255e, R24 ;  /* 0xc90fdaa20f0e7825 */ /* 0x000fc800078e0018 */
[C---:B------:R-:W-:Y:S02]  /*1460*/  IMAD R17, R10.reuse, -0x36f0255e, RZ ;  /* 0xc90fdaa20a117824 */ /* 0x040fe400078e02ff */
[----:B------:R-:W-:-:S04]  /*1470*/  IMAD.WIDE.U32 R14, P2, R10, 0x2168c235, R14 ;  /* 0x2168c2350a0e7825 */ /* 0x000fc8000784000e */
[----:B------:R-:W-:Y:S01]  /*1480*/  IMAD.X R10, RZ, RZ, R11, P2 ;  /* 0x000000ffff0a7224 */ /* 0x000fe200010e060b */
[----:B------:R-:W-:Y:S02]  /*1490*/  IADD3 R11, P2, PT, R17, R15, RZ ;  /* 0x0000000f110b7210 */ /* 0x000fe40007f5e0ff */
[----:B------:R-:W-:Y:S02]  /*14a0*/  IADD3.X RZ, P1, PT, R14, R14, RZ, P1, !PT ;  /* 0x0000000e0eff7210 */ /* 0x000fe40000f3e4ff */
[C---:B------:R-:W-:Y:S01]  /*14b0*/  ISETP.GT.U32.AND P3, PT, R11.reuse, RZ, PT ;  /* 0x000000ff0b00720c */ /* 0x040fe20003f64070 */
[----:B------:R-:W-:Y:S01]  /*14c0*/  IMAD.X R10, RZ, RZ, R10, P2 ;  /* 0x000000ffff0a7224 */ /* 0x000fe200010e060a */
[----:B------:R-:W-:-:S04]  /*14d0*/  IADD3.X R12, P2, PT, R11, R11, RZ, P1, !PT ;  /* 0x0000000b0b0c7210 */ /* 0x000fc80000f5e4ff */
[C---:B------:R-:W-:Y:S01]  /*14e0*/  ISETP.GT.AND.EX P1, PT, R10.reuse, RZ, PT, P3 ;  /* 0x000000ff0a00720c */ /* 0x040fe20003f24330 */
[----:B------:R-:W-:-:S03]  /*14f0*/  IMAD.X R15, R10, 0x1, R10, P2 ;  /* 0x000000010a0f7824 */ /* 0x000fc600010e060a */
[----:B------:R-:W-:Y:S02]  /*1500*/  SEL R12, R12, R11, P1 ;  /* 0x0000000b0c0c7207 */ /* 0x000fe40000800000 */
[----:B------:R-:W-:Y:S02]  /*1510*/  SEL R11, R15, R10, P1 ;  /* 0x0000000a0f0b7207 */ /* 0x000fe40000800000 */
[----:B------:R-:W-:Y:S02]  /*1520*/  IADD3 R12, P2, PT, R12, 0x1, RZ ;  /* 0x000000010c0c7810 */ /* 0x000fe40007f5e0ff */
[----:B------:R-:W-:Y:S02]  /*1530*/  SEL R14, RZ, 0xffffffff, !P1 ;  /* 0xffffffffff0e7807 */ /* 0x000fe40004800000 */
[----:B------:R-:W-:Y:S01]  /*1540*/  LOP3.LUT P1, R10, R18, 0x80000000, RZ, 0xc0, !PT ;  /* 0x80000000120a7812 */ /* 0x000fe2000782c0ff */
[----:B------:R-:W-:Y:S01]  /*1550*/  IMAD.X R11, RZ, RZ, R11, P2 ;  /* 0x000000ffff0b7224 */ /* 0x000fe200010e060b */
[----:B------:R-:W-:Y:S01]  /*1560*/  SHF.R.U32.HI R15, RZ, 0x1e, R9 ;  /* 0x0000001eff0f7819 */ /* 0x000fe20000011609 */
[----:B------:R-:W-:Y:S01]  /*1570*/  IMAD.IADD R13, R14, 0x1, -R13 ;  /* 0x000000010e0d7824 */ /* 0x000fe200078e0a0d */
[----:B------:R-:W-:-:S02]  /*1580*/  @!P0 LOP3.LUT R10, R10, 0x80000000, RZ, 0x3c, !PT ;  /* 0x800000000a0a8812 */ /* 0x000fc400078e3cff */
[----:B------:R-:W-:Y:S01]  /*1590*/  SHF.R.U64 R12, R12, 0xa, R11 ;  /* 0x0000000a0c0c7819 */ /* 0x000fe2000000120b */
[----:B------:R-:W-:Y:S01]  /*15a0*/  IMAD.SHL.U32 R9, R13, 0x100000, RZ ;  /* 0x001000000d097824 */ /* 0x000fe200078e00ff */
[----:B------:R-:W-:Y:S02]  /*15b0*/  LEA.HI R8, R8, R15, RZ, 0x1 ;  /* 0x0000000f08087211 */ /* 0x000fe400078f08ff */
[----:B------:R-:W-:-:S03]  /*15c0*/  IADD3 R12, P2, PT, R12, 0x1, RZ ;  /* 0x000000010c0c7810 */ /* 0x000fc60007f5e0ff */
[----:B------:R-:W-:Y:S01]  /*15d0*/  @P1 IMAD.MOV R8, RZ, RZ, -R8 ;  /* 0x000000ffff081224 */ /* 0x000fe200078e0a08 */
[----:B------:R-:W-:-:S04]  /*15e0*/  LEA.HI.X R11, R11, RZ, RZ, 0x16, P2 ;  /* 0x000000ff0b0b7211 */ /* 0x000fc800010fb4ff */
[--C-:B------:R-:W-:Y:S02]  /*15f0*/  SHF.R.U64 R12, R12, 0x1, R11.reuse ;  /* 0x000000010c0c7819 */ /* 0x100fe4000000120b */
[----:B------:R-:W-:Y:S02]  /*1600*/  SHF.R.U32.HI R14, RZ, 0x1, R11 ;  /* 0x00000001ff0e7819 */ /* 0x000fe4000001160b */
[----:B------:R-:W-:-:S04]  /*1610*/  IADD3 R12, P2, P3, RZ, RZ, R12 ;  /* 0x000000ffff0c7210 */ /* 0x000fc80007b5e00c */
[----:B------:R-:W-:-:S04]  /*1620*/  IADD3.X R9, PT, PT, R9, 0x3fe00000, R14, P2, P3 ;  /* 0x3fe0000009097810 */ /* 0x000fc800017e640e */
[----:B------:R-:W-:-:S07]  /*1630*/  LOP3.LUT R13, R9, R10, RZ, 0xfc, !PT ;  /* 0x0000000a090d7212 */ /* 0x000fce00078efcff */
.L_x_9:
[----:B------:R-:W-:-:S04]  /*1640*/  IMAD.MOV.U32 R23, RZ, RZ, 0x0 ;  /* 0x00000000ff177424 */ /* 0x000fc800078e00ff */
[----:B------:R-:W-:Y:S05]  /*1650*/  RET.REL.NODEC R22 `(_Z11perlinNoiseiiiiPdS_) ;  /* 0xffffffe816687950 */ /* 0x000fea0003c3ffff */
.L_x_16:
[----:B------:R-:W-:-:S00]  /*1660*/  BRA `(.L_x_16) ;  /* 0xfffffffc00fc7947 */ /* 0x000fc0000383ffff */
[----:B------:R-:W-:-:S00]  /*1670*/  NOP ;  /* 0x0000000000007918 */ /* 0x000fc00000000000 */
        /* <DEDUP_REMOVED lines=8> */
.L_x_17:


//--------------------- .nv.global.init           --------------------------
	.section	.nv.global.init,"aw",@progbits
	.align	16
.nv.global.init:
	.type		__cudart_sin_cos_coeffs,@object
	.size		__cudart_sin_cos_coeffs,(__cudart_i2opi_d - __cudart_sin_cos_coeffs)
__cudart_sin_cos_coeffs:
        /*0000*/ 	.byte	0x46, 0xd2, 0xb0, 0x2c, 0xf1, 0xe5, 0x5a, 0xbe, 0x92, 0xe3, 0xac, 0x69, 0xe3, 0x1d, 0xc7, 0x3e
        /*0010*/ 	.byte	0xa1, 0x62, 0xdb, 0x19, 0xa0, 0x01, 0x2a, 0xbf, 0x18, 0x08, 0x11, 0x11, 0x11, 0x11, 0x81, 0x3f
        /*0020*/ 	.byte	0x54, 0x55, 0x55, 0x55, 0x55, 0x55, 0xc5, 0xbf, 0x00, 0x00, 0x00, 0x00, 0x00, 0x00, 0x00, 0x00
        /*0030*/ 	.byte	0x00, 0x00, 0x00, 0x00, 0x00, 0x00, 0x00, 0x00, 0x64, 0x81, 0xfd, 0x20, 0x83, 0xff, 0xa8, 0xbd
        /*0040*/ 	.byte	0x28, 0x85, 0xef, 0xc1, 0xa7, 0xee, 0x21, 0x3e, 0xd9, 0xe6, 0x06, 0x8e, 0x4f, 0x7e, 0x92, 0xbe
        /*0050*/ 	.byte	0xe9, 0xbc, 0xdd, 0x19, 0xa0, 0x01, 0xfa, 0x3e, 0x47, 0x5d, 0xc1, 0x16, 0x6c, 0xc1, 0x56, 0xbf
        /*0060*/ 	.byte	0x51, 0x55, 0x55, 0x55, 0x55, 0x55, 0xa5, 0x3f, 0x00, 0x00, 0x00, 0x00, 0x00, 0x00, 0xe0, 0xbf
        /*0070*/ 	.byte	0x00, 0x00, 0x00, 0x00, 0x00, 0x00, 0xf0, 0x3f, 0x00, 0x00, 0x00, 0x00, 0x00, 0x00, 0x00, 0x00
	.type		__cudart_i2opi_d,@object
	.size		__cudart_i2opi_d,(.L_0 - __cudart_i2opi_d)
__cudart_i2opi_d:
        /* <DEDUP_REMOVED lines=9> */
.L_0:


//--------------------- .nv.shared.reserved.0     --------------------------
	.section	.nv.shared.reserved.0,"aw",@nobits
	.weak		__nv_reservedSMEM_offset_0_alias
	.size		__nv_reservedSMEM_offset_0_alias, 0, 64
	.other		__nv_reservedSMEM_offset_0_alias,@"STO_CUDA_RESERVED_SHARED STV_DEFAULT"
__nv_reservedSMEM_offset_0_alias:
	.zero		0
	.zero		64


//--------------------- .nv.constant0._Z11perlinNoiseiiiiPdS_ --------------------------
	.section	.nv.constant0._Z11perlinNoiseiiiiPdS_,"a",@progbits
	.sectionflags	@""
	.align	4
.nv.constant0._Z11perlinNoiseiiiiPdS_:
	.zero		928


//--------------------- SYMBOLS --------------------------

	.type		.nv.reservedSmem.offset0,@object
	.size		.nv.reservedSmem.offset0,0x4
